//
// Generated by NVIDIA NVVM Compiler
//
// Compiler Build ID: CL-36424714
// Cuda compilation tools, release 13.0, V13.0.88
// Based on NVVM 20.0.0
//

.version 9.0
.target sm_100
.address_size 64

	// .globl	_Z12dgemm_kernelPKdS0_Pdmmmbbmmm
.extern .func __assertfail
(
	.param .b64 __assertfail_param_0,
	.param .b64 __assertfail_param_1,
	.param .b32 __assertfail_param_2,
	.param .b64 __assertfail_param_3,
	.param .b64 __assertfail_param_4
)
;
.global .align 1 .b8 __unnamed_1[172] = {118, 111, 105, 100, 32, 100, 103, 101, 109, 109, 95, 107, 101, 114, 110, 101, 108, 40, 99, 111, 110, 115, 116, 32, 100, 111, 117, 98, 108, 101, 32, 42, 44, 32, 99, 111, 110, 115, 116, 32, 100, 111, 117, 98, 108, 101, 32, 42, 44, 32, 100, 111, 117, 98, 108, 101, 32, 42, 44, 32, 117, 110, 115, 105, 103, 110, 101, 100, 32, 108, 111, 110, 103, 44, 32, 117, 110, 115, 105, 103, 110, 101, 100, 32, 108, 111, 110, 103, 44, 32, 117, 110, 115, 105, 103, 110, 101, 100, 32, 108, 111, 110, 103, 44, 32, 95, 95, 110, 118, 95, 98, 111, 111, 108, 44, 32, 95, 95, 110, 118, 95, 98, 111, 111, 108, 44, 32, 117, 110, 115, 105, 103, 110, 101, 100, 32, 108, 111, 110, 103, 44, 32, 117, 110, 115, 105, 103, 110, 101, 100, 32, 108, 111, 110, 103, 44, 32, 117, 110, 115, 105, 103, 110, 101, 100, 32, 108, 111, 110, 103, 41};
// _ZZ12dgemm_kernelPKdS0_PdmmmbbmmmE5buffa has been demoted
// _ZZ12dgemm_kernelPKdS0_PdmmmbbmmmE5buffb has been demoted
.global .align 1 .b8 __unnamed_2[109] = {87, 97, 114, 112, 65, 99, 99, 117, 109, 117, 108, 97, 116, 111, 114, 60, 77, 68, 105, 118, 49, 54, 44, 32, 78, 68, 105, 118, 49, 54, 62, 58, 58, 87, 97, 114, 112, 65, 99, 99, 117, 109, 117, 108, 97, 116, 111, 114, 40, 41, 32, 91, 119, 105, 116, 104, 32, 117, 110, 115, 105, 103, 110, 101, 100, 32, 105, 110, 116, 32, 77, 68, 105, 118, 49, 54, 32, 61, 32, 51, 85, 59, 32, 117, 110, 115, 105, 103, 110, 101, 100, 32, 105, 110, 116, 32, 78, 68, 105, 118, 49, 54, 32, 61, 32, 51, 85, 93};
.global .align 1 .b8 $str[35] = {98, 108, 111, 99, 107, 68, 105, 109, 46, 121, 32, 61, 61, 32, 50, 32, 38, 38, 32, 98, 108, 111, 99, 107, 68, 105, 109, 46, 122, 32, 61, 61, 32, 52};
.global .align 1 .b8 $str$1[27] = {47, 116, 109, 112, 47, 115, 97, 115, 115, 95, 99, 117, 95, 112, 117, 57, 109, 57, 119, 121, 54, 47, 107, 46, 99, 117};
.global .align 1 .b8 $str$2[17] = {98, 108, 111, 99, 107, 68, 105, 109, 46, 120, 32, 61, 61, 32, 51, 50};

.visible .entry _Z12dgemm_kernelPKdS0_Pdmmmbbmmm(
	.param .u64 .ptr .align 1 _Z12dgemm_kernelPKdS0_Pdmmmbbmmm_param_0,
	.param .u64 .ptr .align 1 _Z12dgemm_kernelPKdS0_Pdmmmbbmmm_param_1,
	.param .u64 .ptr .align 1 _Z12dgemm_kernelPKdS0_Pdmmmbbmmm_param_2,
	.param .u64 _Z12dgemm_kernelPKdS0_Pdmmmbbmmm_param_3,
	.param .u64 _Z12dgemm_kernelPKdS0_Pdmmmbbmmm_param_4,
	.param .u64 _Z12dgemm_kernelPKdS0_Pdmmmbbmmm_param_5,
	.param .u8 _Z12dgemm_kernelPKdS0_Pdmmmbbmmm_param_6,
	.param .u8 _Z12dgemm_kernelPKdS0_Pdmmmbbmmm_param_7,
	.param .u64 _Z12dgemm_kernelPKdS0_Pdmmmbbmmm_param_8,
	.param .u64 _Z12dgemm_kernelPKdS0_Pdmmmbbmmm_param_9,
	.param .u64 _Z12dgemm_kernelPKdS0_Pdmmmbbmmm_param_10
)
.maxntid 256
.minnctapersm 1
{
	.reg .pred 	%p<280>;
	.reg .b16 	%rs<3>;
	.reg .b32 	%r<279>;
	.reg .b64 	%rd<313>;
	.reg .b64 	%fd<1389>;
	// demoted variable
	.shared .align 8 .b8 _ZZ12dgemm_kernelPKdS0_PdmmmbbmmmE5buffa[24576];
	// demoted variable
	.shared .align 8 .b8 _ZZ12dgemm_kernelPKdS0_PdmmmbbmmmE5buffb[12288];
	ld.param.u64 	%rd104, [_Z12dgemm_kernelPKdS0_Pdmmmbbmmm_param_0];
	ld.param.u64 	%rd105, [_Z12dgemm_kernelPKdS0_Pdmmmbbmmm_param_1];
	ld.param.u64 	%rd112, [_Z12dgemm_kernelPKdS0_Pdmmmbbmmm_param_2];
	ld.param.u64 	%rd106, [_Z12dgemm_kernelPKdS0_Pdmmmbbmmm_param_3];
	ld.param.u64 	%rd107, [_Z12dgemm_kernelPKdS0_Pdmmmbbmmm_param_4];
	ld.param.u64 	%rd108, [_Z12dgemm_kernelPKdS0_Pdmmmbbmmm_param_5];
	ld.param.s8 	%rs1, [_Z12dgemm_kernelPKdS0_Pdmmmbbmmm_param_6];
	ld.param.s8 	%rs2, [_Z12dgemm_kernelPKdS0_Pdmmmbbmmm_param_7];
	ld.param.u64 	%rd109, [_Z12dgemm_kernelPKdS0_Pdmmmbbmmm_param_8];
	ld.param.u64 	%rd110, [_Z12dgemm_kernelPKdS0_Pdmmmbbmmm_param_9];
	ld.param.u64 	%rd111, [_Z12dgemm_kernelPKdS0_Pdmmmbbmmm_param_10];
	cvta.to.global.u64 	%rd1, %rd112;
	mov.u32 	%r1, %ntid.y;
	setp.eq.s32 	%p4, %r1, 2;
	mov.u32 	%r29, %ntid.z;
	setp.eq.s32 	%p5, %r29, 4;
	and.pred  	%p6, %p4, %p5;
	@%p6 bra 	$L__BB0_2;
	mov.u64 	%rd113, $str;
	cvta.global.u64 	%rd114, %rd113;
	mov.u64 	%rd115, $str$1;
	cvta.global.u64 	%rd116, %rd115;
	mov.u64 	%rd117, __unnamed_1;
	cvta.global.u64 	%rd118, %rd117;
	{ // callseq 0, 0
	.param .b64 param0;
	st.param.b64 	[param0], %rd114;
	.param .b64 param1;
	st.param.b64 	[param1], %rd116;
	.param .b32 param2;
	st.param.b32 	[param2], 162;
	.param .b64 param3;
	st.param.b64 	[param3], %rd118;
	.param .b64 param4;
	st.param.b64 	[param4], 1;
	call.uni 
	__assertfail, 
	(
	param0, 
	param1, 
	param2, 
	param3, 
	param4
	);
	} // callseq 0
$L__BB0_2:
	add.s64 	%rd119, %rd107, 95;
	mul.hi.u64 	%rd120, %rd119, -6148914691236517205;
	shr.u64 	%rd2, %rd120, 6;
	mov.u32 	%r30, %ctaid.x;
	cvt.u64.u32 	%rd3, %r30;
	and.b64  	%rd121, %rd2, 288230371856744448;
	setp.ne.s64 	%p7, %rd121, 0;
	@%p7 bra 	$L__BB0_4;
	cvt.u32.u64 	%r31, %rd2;
	cvt.u32.u64 	%r32, %rd3;
	div.u32 	%r33, %r32, %r31;
	mul.lo.s32 	%r34, %r33, %r31;
	sub.s32 	%r35, %r32, %r34;
	cvt.u64.u32 	%rd310, %r33;
	cvt.u64.u32 	%rd311, %r35;
	bra.uni 	$L__BB0_5;
$L__BB0_4:
	div.u64 	%rd310, %rd3, %rd2;
	mul.lo.s64 	%rd122, %rd310, %rd2;
	sub.s64 	%rd311, %rd3, %rd122;
$L__BB0_5:
	and.b64  	%rd123, %rd310, 1;
	setp.eq.b64 	%p8, %rd123, 1;
	not.b64 	%rd124, %rd311;
	add.s64 	%rd125, %rd2, %rd124;
	selp.b64 	%rd126, %rd125, %rd311, %p8;
	mul.lo.s64 	%rd10, %rd310, 192;
	mul.lo.s64 	%rd11, %rd126, 96;
	mov.u32 	%r2, %tid.z;
	mov.u32 	%r3, %tid.y;
	mul.lo.s32 	%r36, %r2, 48;
	cvt.u64.u32 	%rd127, %r36;
	add.s64 	%rd12, %rd10, %rd127;
	mul.lo.s32 	%r37, %r3, 48;
	cvt.u64.u32 	%rd128, %r37;
	add.s64 	%rd129, %rd11, %rd128;
	setp.gt.u64 	%p9, %rd106, %rd12;
	setp.gt.u64 	%p10, %rd107, %rd129;
	and.pred  	%p1, %p9, %p10;
	mov.u32 	%r4, %tid.x;
	shl.b32 	%r5, %r4, 2;
	and.b32  	%r6, %r5, 12;
	shr.u32 	%r7, %r4, 1;
	and.b32  	%r8, %r7, 126;
	mov.u32 	%r38, %ntid.x;
	setp.eq.s32 	%p11, %r38, 32;
	@%p11 bra 	$L__BB0_7;
	mov.u64 	%rd130, $str$2;
	cvta.global.u64 	%rd131, %rd130;
	mov.u64 	%rd132, $str$1;
	cvta.global.u64 	%rd133, %rd132;
	mov.u64 	%rd134, __unnamed_2;
	cvta.global.u64 	%rd135, %rd134;
	{ // callseq 1, 0
	.param .b64 param0;
	st.param.b64 	[param0], %rd131;
	.param .b64 param1;
	st.param.b64 	[param1], %rd133;
	.param .b32 param2;
	st.param.b32 	[param2], 55;
	.param .b64 param3;
	st.param.b64 	[param3], %rd135;
	.param .b64 param4;
	st.param.b64 	[param4], 1;
	call.uni 
	__assertfail, 
	(
	param0, 
	param1, 
	param2, 
	param3, 
	param4
	);
	} // callseq 1
$L__BB0_7:
	setp.eq.s64 	%p12, %rd108, 0;
	mov.f64 	%fd1101, 0d0000000000000000;
	mov.f64 	%fd1102, %fd1101;
	mov.f64 	%fd1103, %fd1101;
	mov.f64 	%fd1104, %fd1101;
	mov.f64 	%fd1105, %fd1101;
	mov.f64 	%fd1106, %fd1101;
	mov.f64 	%fd1107, %fd1101;
	mov.f64 	%fd1108, %fd1101;
	mov.f64 	%fd1109, %fd1101;
	mov.f64 	%fd1110, %fd1101;
	mov.f64 	%fd1111, %fd1101;
	mov.f64 	%fd1112, %fd1101;
	mov.f64 	%fd1113, %fd1101;
	mov.f64 	%fd1114, %fd1101;
	mov.f64 	%fd1115, %fd1101;
	mov.f64 	%fd1116, %fd1101;
	mov.f64 	%fd1117, %fd1101;
	mov.f64 	%fd1118, %fd1101;
	mov.f64 	%fd1119, %fd1101;
	mov.f64 	%fd1120, %fd1101;
	mov.f64 	%fd1121, %fd1101;
	mov.f64 	%fd1122, %fd1101;
	mov.f64 	%fd1123, %fd1101;
	mov.f64 	%fd1124, %fd1101;
	mov.f64 	%fd1125, %fd1101;
	mov.f64 	%fd1126, %fd1101;
	mov.f64 	%fd1127, %fd1101;
	mov.f64 	%fd1128, %fd1101;
	mov.f64 	%fd1129, %fd1101;
	mov.f64 	%fd1130, %fd1101;
	mov.f64 	%fd1131, %fd1101;
	mov.f64 	%fd1132, %fd1101;
	mov.f64 	%fd1133, %fd1101;
	mov.f64 	%fd1134, %fd1101;
	mov.f64 	%fd1135, %fd1101;
	mov.f64 	%fd1136, %fd1101;
	mov.f64 	%fd1137, %fd1101;
	mov.f64 	%fd1138, %fd1101;
	mov.f64 	%fd1139, %fd1101;
	mov.f64 	%fd1140, %fd1101;
	mov.f64 	%fd1141, %fd1101;
	mov.f64 	%fd1142, %fd1101;
	mov.f64 	%fd1143, %fd1101;
	mov.f64 	%fd1144, %fd1101;
	mov.f64 	%fd1145, %fd1101;
	mov.f64 	%fd1146, %fd1101;
	mov.f64 	%fd1147, %fd1101;
	mov.f64 	%fd1148, %fd1101;
	mov.f64 	%fd1149, %fd1101;
	mov.f64 	%fd1150, %fd1101;
	mov.f64 	%fd1151, %fd1101;
	mov.f64 	%fd1152, %fd1101;
	mov.f64 	%fd1153, %fd1101;
	mov.f64 	%fd1154, %fd1101;
	mov.f64 	%fd1155, %fd1101;
	mov.f64 	%fd1156, %fd1101;
	mov.f64 	%fd1157, %fd1101;
	mov.f64 	%fd1158, %fd1101;
	mov.f64 	%fd1159, %fd1101;
	mov.f64 	%fd1160, %fd1101;
	mov.f64 	%fd1161, %fd1101;
	mov.f64 	%fd1162, %fd1101;
	mov.f64 	%fd1163, %fd1101;
	mov.f64 	%fd1164, %fd1101;
	mov.f64 	%fd1165, %fd1101;
	mov.f64 	%fd1166, %fd1101;
	mov.f64 	%fd1167, %fd1101;
	mov.f64 	%fd1168, %fd1101;
	mov.f64 	%fd1169, %fd1101;
	mov.f64 	%fd1170, %fd1101;
	mov.f64 	%fd1171, %fd1101;
	mov.f64 	%fd1172, %fd1101;
	@%p12 bra 	$L__BB0_51;
	mad.lo.s32 	%r9, %r2, %r1, %r3;
	setp.gt.u32 	%p13, %r9, 7;
	and.b32  	%r39, %r4, 15;
	shl.b32 	%r40, %r9, 1;
	shr.u32 	%r41, %r4, 4;
	or.b32  	%r42, %r40, %r41;
	setp.eq.s16 	%p14, %rs1, 0;
	selp.b32 	%r43, %r39, %r42, %p14;
	selp.b32 	%r44, %r42, %r39, %p14;
	cvt.u64.u32 	%rd137, %r43;
	add.s64 	%rd138, %rd10, %rd137;
	cvt.u64.u32 	%rd15, %r44;
	setp.eq.s16 	%p15, %rs2, 0;
	selp.b32 	%r45, %r42, %r39, %p15;
	selp.b32 	%r47, %r39, %r42, %p15;
	cvt.u64.u32 	%rd139, %r45;
	add.s64 	%rd16, %rd11, %rd139;
	cvt.u64.u32 	%rd17, %r47;
	xor.b32  	%r48, %r42, %r39;
	shl.b32 	%r49, %r43, 7;
	shl.b32 	%r50, %r48, 3;
	or.b32  	%r51, %r49, %r50;
	mov.u32 	%r52, _ZZ12dgemm_kernelPKdS0_PdmmmbbmmmE5buffa;
	add.s32 	%r10, %r52, %r51;
	shl.b32 	%r53, %r45, 7;
	or.b32  	%r54, %r53, %r50;
	mov.u32 	%r55, _ZZ12dgemm_kernelPKdS0_PdmmmbbmmmE5buffb;
	add.s32 	%r11, %r55, %r54;
	mad.lo.s32 	%r12, %r2, 6144, %r52;
	mad.lo.s32 	%r13, %r3, 6144, %r55;
	setp.ge.u64 	%p16, %rd138, %rd106;
	or.pred  	%p2, %p13, %p16;
	setp.ge.u64 	%p17, %rd16, %rd107;
	or.pred  	%p3, %p13, %p17;
	add.s64 	%rd18, %rd138, 16;
	add.s64 	%rd19, %rd138, 112;
	add.s64 	%rd20, %rd138, 32;
	add.s64 	%rd21, %rd138, 128;
	add.s64 	%rd22, %rd16, 32;
	add.s64 	%rd23, %rd138, 160;
	add.s64 	%rd24, %rd16, 64;
	add.s64 	%rd25, %rd138, 80;
	add.s64 	%rd26, %rd138, 176;
	add.s64 	%rd27, %rd16, 80;
	shl.b32 	%r14, %r6, 4;
	add.s32 	%r15, %r6, 2;
	shl.b32 	%r16, %r15, 4;
	shl.b32 	%r17, %r8, 4;
	mov.b64 	%rd312, 0;
	mov.f64 	%fd1101, 0d0000000000000000;
$L__BB0_9:
	add.s64 	%rd29, %rd312, %rd15;
	setp.ge.u64 	%p18, %rd29, %rd108;
	add.s64 	%rd30, %rd312, %rd17;
	or.pred  	%p19, %p2, %p18;
	mov.f64 	%fd1011, 0d0000000000000000;
	@%p19 bra 	$L__BB0_11;
	setp.eq.s16 	%p20, %rs1, 0;
	selp.b64 	%rd142, %rd29, %rd138, %p20;
	selp.b64 	%rd143, %rd138, %rd29, %p20;
	mad.lo.s64 	%rd144, %rd142, %rd109, %rd143;
	shl.b64 	%rd145, %rd144, 3;
	add.s64 	%rd141, %rd104, %rd145;
	// begin inline asm
	ld.global.nc.f64 %fd1011, [%rd141];
	// end inline asm
$L__BB0_11:
	setp.ge.u64 	%p21, %rd29, %rd108;
	add.s64 	%rd146, %rd138, 96;
	setp.ge.u64 	%p22, %rd146, %rd106;
	setp.gt.u32 	%p23, %r9, 7;
	or.pred  	%p24, %p22, %p21;
	or.pred  	%p25, %p24, %p23;
	mov.f64 	%fd1012, 0d0000000000000000;
	@%p25 bra 	$L__BB0_13;
	setp.eq.s16 	%p26, %rs1, 0;
	selp.b64 	%rd149, %rd29, %rd146, %p26;
	selp.b64 	%rd150, %rd146, %rd29, %p26;
	mad.lo.s64 	%rd151, %rd149, %rd109, %rd150;
	shl.b64 	%rd152, %rd151, 3;
	add.s64 	%rd147, %rd104, %rd152;
	// begin inline asm
	ld.global.nc.f64 %fd1012, [%rd147];
	// end inline asm
$L__BB0_13:
	setp.ge.u64 	%p27, %rd30, %rd108;
	or.pred  	%p28, %p3, %p27;
	mov.f64 	%fd1013, 0d0000000000000000;
	@%p28 bra 	$L__BB0_15;
	setp.eq.s16 	%p29, %rs2, 0;
	selp.b64 	%rd154, %rd16, %rd30, %p29;
	selp.b64 	%rd155, %rd30, %rd16, %p29;
	mad.lo.s64 	%rd156, %rd154, %rd110, %rd155;
	shl.b64 	%rd157, %rd156, 3;
	add.s64 	%rd153, %rd105, %rd157;
	// begin inline asm
	ld.global.nc.f64 %fd1013, [%rd153];
	// end inline asm
$L__BB0_15:
	setp.ge.u64 	%p30, %rd29, %rd108;
	setp.ge.u64 	%p31, %rd18, %rd106;
	setp.gt.u32 	%p32, %r9, 7;
	or.pred  	%p33, %p31, %p30;
	or.pred  	%p34, %p33, %p32;
	mov.f64 	%fd1014, 0d0000000000000000;
	@%p34 bra 	$L__BB0_17;
	setp.eq.s16 	%p35, %rs1, 0;
	selp.b64 	%rd159, %rd29, %rd18, %p35;
	selp.b64 	%rd160, %rd18, %rd29, %p35;
	mad.lo.s64 	%rd161, %rd159, %rd109, %rd160;
	shl.b64 	%rd162, %rd161, 3;
	add.s64 	%rd158, %rd104, %rd162;
	// begin inline asm
	ld.global.nc.f64 %fd1014, [%rd158];
	// end inline asm
$L__BB0_17:
	setp.ge.u64 	%p36, %rd29, %rd108;
	setp.ge.u64 	%p37, %rd19, %rd106;
	setp.gt.u32 	%p38, %r9, 7;
	or.pred  	%p39, %p37, %p36;
	or.pred  	%p40, %p39, %p38;
	mov.f64 	%fd1015, 0d0000000000000000;
	@%p40 bra 	$L__BB0_19;
	setp.eq.s16 	%p41, %rs1, 0;
	selp.b64 	%rd164, %rd29, %rd19, %p41;
	selp.b64 	%rd165, %rd19, %rd29, %p41;
	mad.lo.s64 	%rd166, %rd164, %rd109, %rd165;
	shl.b64 	%rd167, %rd166, 3;
	add.s64 	%rd163, %rd104, %rd167;
	// begin inline asm
	ld.global.nc.f64 %fd1015, [%rd163];
	// end inline asm
$L__BB0_19:
	setp.ge.u64 	%p42, %rd30, %rd108;
	add.s64 	%rd168, %rd16, 16;
	setp.ge.u64 	%p43, %rd168, %rd107;
	setp.gt.u32 	%p44, %r9, 7;
	or.pred  	%p45, %p43, %p42;
	or.pred  	%p46, %p45, %p44;
	mov.f64 	%fd1016, 0d0000000000000000;
	@%p46 bra 	$L__BB0_21;
	setp.eq.s16 	%p47, %rs2, 0;
	selp.b64 	%rd171, %rd168, %rd30, %p47;
	selp.b64 	%rd172, %rd30, %rd168, %p47;
	mad.lo.s64 	%rd173, %rd171, %rd110, %rd172;
	shl.b64 	%rd174, %rd173, 3;
	add.s64 	%rd169, %rd105, %rd174;
	// begin inline asm
	ld.global.nc.f64 %fd1016, [%rd169];
	// end inline asm
$L__BB0_21:
	setp.ge.u64 	%p48, %rd29, %rd108;
	setp.ge.u64 	%p49, %rd20, %rd106;
	setp.gt.u32 	%p50, %r9, 7;
	or.pred  	%p51, %p49, %p48;
	or.pred  	%p52, %p51, %p50;
	mov.f64 	%fd1017, 0d0000000000000000;
	@%p52 bra 	$L__BB0_23;
	setp.eq.s16 	%p53, %rs1, 0;
	selp.b64 	%rd176, %rd29, %rd20, %p53;
	selp.b64 	%rd177, %rd20, %rd29, %p53;
	mad.lo.s64 	%rd178, %rd176, %rd109, %rd177;
	shl.b64 	%rd179, %rd178, 3;
	add.s64 	%rd175, %rd104, %rd179;
	// begin inline asm
	ld.global.nc.f64 %fd1017, [%rd175];
	// end inline asm
$L__BB0_23:
	setp.ge.u64 	%p54, %rd29, %rd108;
	setp.ge.u64 	%p55, %rd21, %rd106;
	setp.gt.u32 	%p56, %r9, 7;
	or.pred  	%p57, %p55, %p54;
	or.pred  	%p58, %p57, %p56;
	mov.f64 	%fd1018, 0d0000000000000000;
	@%p58 bra 	$L__BB0_25;
	setp.eq.s16 	%p59, %rs1, 0;
	selp.b64 	%rd181, %rd29, %rd21, %p59;
	selp.b64 	%rd182, %rd21, %rd29, %p59;
	mad.lo.s64 	%rd183, %rd181, %rd109, %rd182;
	shl.b64 	%rd184, %rd183, 3;
	add.s64 	%rd180, %rd104, %rd184;
	// begin inline asm
	ld.global.nc.f64 %fd1018, [%rd180];
	// end inline asm
$L__BB0_25:
	setp.ge.u64 	%p60, %rd30, %rd108;
	setp.ge.u64 	%p61, %rd22, %rd107;
	setp.gt.u32 	%p62, %r9, 7;
	or.pred  	%p63, %p61, %p60;
	or.pred  	%p64, %p63, %p62;
	mov.f64 	%fd1019, 0d0000000000000000;
	@%p64 bra 	$L__BB0_27;
	setp.eq.s16 	%p65, %rs2, 0;
	selp.b64 	%rd186, %rd22, %rd30, %p65;
	selp.b64 	%rd187, %rd30, %rd22, %p65;
	mad.lo.s64 	%rd188, %rd186, %rd110, %rd187;
	shl.b64 	%rd189, %rd188, 3;
	add.s64 	%rd185, %rd105, %rd189;
	// begin inline asm
	ld.global.nc.f64 %fd1019, [%rd185];
	// end inline asm
$L__BB0_27:
	setp.ge.u64 	%p66, %rd29, %rd108;
	add.s64 	%rd190, %rd138, 48;
	setp.ge.u64 	%p67, %rd190, %rd106;
	setp.gt.u32 	%p68, %r9, 7;
	or.pred  	%p69, %p67, %p66;
	or.pred  	%p70, %p69, %p68;
	mov.f64 	%fd1020, 0d0000000000000000;
	@%p70 bra 	$L__BB0_29;
	setp.eq.s16 	%p71, %rs1, 0;
	selp.b64 	%rd193, %rd29, %rd190, %p71;
	selp.b64 	%rd194, %rd190, %rd29, %p71;
	mad.lo.s64 	%rd195, %rd193, %rd109, %rd194;
	shl.b64 	%rd196, %rd195, 3;
	add.s64 	%rd191, %rd104, %rd196;
	// begin inline asm
	ld.global.nc.f64 %fd1020, [%rd191];
	// end inline asm
$L__BB0_29:
	setp.ge.u64 	%p72, %rd29, %rd108;
	add.s64 	%rd197, %rd138, 144;
	setp.ge.u64 	%p73, %rd197, %rd106;
	setp.gt.u32 	%p74, %r9, 7;
	or.pred  	%p75, %p73, %p72;
	or.pred  	%p76, %p75, %p74;
	mov.f64 	%fd1021, 0d0000000000000000;
	@%p76 bra 	$L__BB0_31;
	setp.eq.s16 	%p77, %rs1, 0;
	selp.b64 	%rd200, %rd29, %rd197, %p77;
	selp.b64 	%rd201, %rd197, %rd29, %p77;
	mad.lo.s64 	%rd202, %rd200, %rd109, %rd201;
	shl.b64 	%rd203, %rd202, 3;
	add.s64 	%rd198, %rd104, %rd203;
	// begin inline asm
	ld.global.nc.f64 %fd1021, [%rd198];
	// end inline asm
$L__BB0_31:
	setp.ge.u64 	%p78, %rd30, %rd108;
	add.s64 	%rd204, %rd16, 48;
	setp.ge.u64 	%p79, %rd204, %rd107;
	setp.gt.u32 	%p80, %r9, 7;
	or.pred  	%p81, %p79, %p78;
	or.pred  	%p82, %p81, %p80;
	mov.f64 	%fd1022, 0d0000000000000000;
	@%p82 bra 	$L__BB0_33;
	setp.eq.s16 	%p83, %rs2, 0;
	selp.b64 	%rd207, %rd204, %rd30, %p83;
	selp.b64 	%rd208, %rd30, %rd204, %p83;
	mad.lo.s64 	%rd209, %rd207, %rd110, %rd208;
	shl.b64 	%rd210, %rd209, 3;
	add.s64 	%rd205, %rd105, %rd210;
	// begin inline asm
	ld.global.nc.f64 %fd1022, [%rd205];
	// end inline asm
$L__BB0_33:
	setp.ge.u64 	%p84, %rd29, %rd108;
	add.s64 	%rd211, %rd138, 64;
	setp.ge.u64 	%p85, %rd211, %rd106;
	setp.gt.u32 	%p86, %r9, 7;
	or.pred  	%p87, %p85, %p84;
	or.pred  	%p88, %p87, %p86;
	mov.f64 	%fd1023, 0d0000000000000000;
	@%p88 bra 	$L__BB0_35;
	setp.eq.s16 	%p89, %rs1, 0;
	selp.b64 	%rd214, %rd29, %rd211, %p89;
	selp.b64 	%rd215, %rd211, %rd29, %p89;
	mad.lo.s64 	%rd216, %rd214, %rd109, %rd215;
	shl.b64 	%rd217, %rd216, 3;
	add.s64 	%rd212, %rd104, %rd217;
	// begin inline asm
	ld.global.nc.f64 %fd1023, [%rd212];
	// end inline asm
$L__BB0_35:
	setp.ge.u64 	%p90, %rd29, %rd108;
	setp.ge.u64 	%p91, %rd23, %rd106;
	setp.gt.u32 	%p92, %r9, 7;
	or.pred  	%p93, %p91, %p90;
	or.pred  	%p94, %p93, %p92;
	mov.f64 	%fd1024, 0d0000000000000000;
	@%p94 bra 	$L__BB0_37;
	setp.eq.s16 	%p95, %rs1, 0;
	selp.b64 	%rd219, %rd29, %rd23, %p95;
	selp.b64 	%rd220, %rd23, %rd29, %p95;
	mad.lo.s64 	%rd221, %rd219, %rd109, %rd220;
	shl.b64 	%rd222, %rd221, 3;
	add.s64 	%rd218, %rd104, %rd222;
	// begin inline asm
	ld.global.nc.f64 %fd1024, [%rd218];
	// end inline asm
$L__BB0_37:
	setp.ge.u64 	%p96, %rd30, %rd108;
	setp.ge.u64 	%p97, %rd24, %rd107;
	setp.gt.u32 	%p98, %r9, 7;
	or.pred  	%p99, %p97, %p96;
	or.pred  	%p100, %p99, %p98;
	mov.f64 	%fd1025, 0d0000000000000000;
	@%p100 bra 	$L__BB0_39;
	setp.eq.s16 	%p101, %rs2, 0;
	selp.b64 	%rd224, %rd24, %rd30, %p101;
	selp.b64 	%rd225, %rd30, %rd24, %p101;
	mad.lo.s64 	%rd226, %rd224, %rd110, %rd225;
	shl.b64 	%rd227, %rd226, 3;
	add.s64 	%rd223, %rd105, %rd227;
	// begin inline asm
	ld.global.nc.f64 %fd1025, [%rd223];
	// end inline asm
$L__BB0_39:
	setp.ge.u64 	%p102, %rd29, %rd108;
	setp.ge.u64 	%p103, %rd25, %rd106;
	setp.gt.u32 	%p104, %r9, 7;
	or.pred  	%p105, %p103, %p102;
	or.pred  	%p106, %p105, %p104;
	mov.f64 	%fd1026, 0d0000000000000000;
	@%p106 bra 	$L__BB0_41;
	setp.eq.s16 	%p107, %rs1, 0;
	selp.b64 	%rd229, %rd29, %rd25, %p107;
	selp.b64 	%rd230, %rd25, %rd29, %p107;
	mad.lo.s64 	%rd231, %rd229, %rd109, %rd230;
	shl.b64 	%rd232, %rd231, 3;
	add.s64 	%rd228, %rd104, %rd232;
	// begin inline asm
	ld.global.nc.f64 %fd1026, [%rd228];
	// end inline asm
$L__BB0_41:
	setp.ge.u64 	%p108, %rd29, %rd108;
	setp.ge.u64 	%p109, %rd26, %rd106;
	setp.gt.u32 	%p110, %r9, 7;
	or.pred  	%p111, %p109, %p108;
	or.pred  	%p112, %p111, %p110;
	mov.f64 	%fd1027, 0d0000000000000000;
	@%p112 bra 	$L__BB0_43;
	setp.eq.s16 	%p113, %rs1, 0;
	selp.b64 	%rd234, %rd29, %rd26, %p113;
	selp.b64 	%rd235, %rd26, %rd29, %p113;
	mad.lo.s64 	%rd236, %rd234, %rd109, %rd235;
	shl.b64 	%rd237, %rd236, 3;
	add.s64 	%rd233, %rd104, %rd237;
	// begin inline asm
	ld.global.nc.f64 %fd1027, [%rd233];
	// end inline asm
$L__BB0_43:
	setp.ge.u64 	%p114, %rd30, %rd108;
	setp.ge.u64 	%p115, %rd27, %rd107;
	setp.gt.u32 	%p116, %r9, 7;
	or.pred  	%p117, %p115, %p114;
	or.pred  	%p118, %p117, %p116;
	mov.f64 	%fd1028, 0d0000000000000000;
	@%p118 bra 	$L__BB0_45;
	setp.eq.s16 	%p119, %rs2, 0;
	selp.b64 	%rd239, %rd27, %rd30, %p119;
	selp.b64 	%rd240, %rd30, %rd27, %p119;
	mad.lo.s64 	%rd241, %rd239, %rd110, %rd240;
	shl.b64 	%rd242, %rd241, 3;
	add.s64 	%rd238, %rd105, %rd242;
	// begin inline asm
	ld.global.nc.f64 %fd1028, [%rd238];
	// end inline asm
$L__BB0_45:
	bar.sync 	0;
	@%p116 bra 	$L__BB0_47;
	st.shared.f64 	[%r10], %fd1011;
	st.shared.f64 	[%r10+12288], %fd1012;
	st.shared.f64 	[%r11], %fd1013;
	st.shared.f64 	[%r10+2048], %fd1014;
	st.shared.f64 	[%r10+14336], %fd1015;
	st.shared.f64 	[%r11+2048], %fd1016;
	st.shared.f64 	[%r10+4096], %fd1017;
	st.shared.f64 	[%r10+16384], %fd1018;
	st.shared.f64 	[%r11+4096], %fd1019;
	st.shared.f64 	[%r10+6144], %fd1020;
	st.shared.f64 	[%r10+18432], %fd1021;
	st.shared.f64 	[%r11+6144], %fd1022;
	st.shared.f64 	[%r10+8192], %fd1023;
	st.shared.f64 	[%r10+20480], %fd1024;
	st.shared.f64 	[%r11+8192], %fd1025;
	st.shared.f64 	[%r10+10240], %fd1026;
	st.shared.f64 	[%r10+22528], %fd1027;
	st.shared.f64 	[%r11+10240], %fd1028;
$L__BB0_47:
	bar.sync 	0;
	not.pred 	%p121, %p1;
	@%p121 bra 	$L__BB0_50;
	mov.b32 	%r278, 0;
$L__BB0_49:
	xor.b32  	%r57, %r6, %r278;
	or.b32  	%r58, %r14, %r57;
	shl.b32 	%r59, %r58, 3;
	add.s32 	%r60, %r12, %r59;
	xor.b32  	%r61, %r15, %r278;
	or.b32  	%r62, %r16, %r61;
	shl.b32 	%r63, %r62, 3;
	add.s32 	%r64, %r12, %r63;
	xor.b32  	%r65, %r8, %r278;
	or.b32  	%r66, %r17, %r65;
	shl.b32 	%r67, %r66, 3;
	add.s32 	%r68, %r13, %r67;
	ld.shared.f64 	%fd615, [%r60];
	ld.shared.f64 	%fd616, [%r60+136];
	ld.shared.f64 	%fd617, [%r64];
	ld.shared.f64 	%fd618, [%r64+136];
	ld.shared.f64 	%fd619, [%r60+2048];
	ld.shared.f64 	%fd620, [%r60+2184];
	ld.shared.f64 	%fd621, [%r64+2048];
	ld.shared.f64 	%fd622, [%r64+2184];
	ld.shared.f64 	%fd623, [%r60+4096];
	ld.shared.f64 	%fd624, [%r60+4232];
	ld.shared.f64 	%fd625, [%r64+4096];
	ld.shared.f64 	%fd626, [%r64+4232];
	ld.shared.f64 	%fd627, [%r68];
	ld.shared.f64 	%fd628, [%r68+136];
	ld.shared.f64 	%fd629, [%r68+2048];
	ld.shared.f64 	%fd630, [%r68+2184];
	ld.shared.f64 	%fd631, [%r68+4096];
	ld.shared.f64 	%fd632, [%r68+4232];
	fma.rn.f64 	%fd633, %fd615, %fd627, %fd1172;
	fma.rn.f64 	%fd634, %fd616, %fd627, %fd1171;
	fma.rn.f64 	%fd635, %fd617, %fd627, %fd1170;
	fma.rn.f64 	%fd636, %fd618, %fd627, %fd1169;
	fma.rn.f64 	%fd637, %fd615, %fd628, %fd1168;
	fma.rn.f64 	%fd638, %fd616, %fd628, %fd1167;
	fma.rn.f64 	%fd639, %fd617, %fd628, %fd1166;
	fma.rn.f64 	%fd640, %fd618, %fd628, %fd1165;
	fma.rn.f64 	%fd641, %fd615, %fd629, %fd1105;
	fma.rn.f64 	%fd642, %fd616, %fd629, %fd1106;
	fma.rn.f64 	%fd643, %fd617, %fd629, %fd1107;
	fma.rn.f64 	%fd644, %fd618, %fd629, %fd1108;
	fma.rn.f64 	%fd645, %fd615, %fd630, %fd1109;
	fma.rn.f64 	%fd646, %fd616, %fd630, %fd1110;
	fma.rn.f64 	%fd647, %fd617, %fd630, %fd1111;
	fma.rn.f64 	%fd648, %fd618, %fd630, %fd1112;
	fma.rn.f64 	%fd649, %fd615, %fd631, %fd1129;
	fma.rn.f64 	%fd650, %fd616, %fd631, %fd1130;
	fma.rn.f64 	%fd651, %fd617, %fd631, %fd1131;
	fma.rn.f64 	%fd652, %fd618, %fd631, %fd1132;
	fma.rn.f64 	%fd653, %fd615, %fd632, %fd1133;
	fma.rn.f64 	%fd654, %fd616, %fd632, %fd1134;
	fma.rn.f64 	%fd655, %fd617, %fd632, %fd1135;
	fma.rn.f64 	%fd656, %fd618, %fd632, %fd1136;
	fma.rn.f64 	%fd657, %fd619, %fd627, %fd1164;
	fma.rn.f64 	%fd658, %fd620, %fd627, %fd1163;
	fma.rn.f64 	%fd659, %fd621, %fd627, %fd1162;
	fma.rn.f64 	%fd660, %fd622, %fd627, %fd1161;
	fma.rn.f64 	%fd661, %fd619, %fd628, %fd1160;
	fma.rn.f64 	%fd662, %fd620, %fd628, %fd1159;
	fma.rn.f64 	%fd663, %fd621, %fd628, %fd1158;
	fma.rn.f64 	%fd664, %fd622, %fd628, %fd1157;
	fma.rn.f64 	%fd665, %fd619, %fd629, %fd1113;
	fma.rn.f64 	%fd666, %fd620, %fd629, %fd1114;
	fma.rn.f64 	%fd667, %fd621, %fd629, %fd1115;
	fma.rn.f64 	%fd668, %fd622, %fd629, %fd1116;
	fma.rn.f64 	%fd669, %fd619, %fd630, %fd1117;
	fma.rn.f64 	%fd670, %fd620, %fd630, %fd1118;
	fma.rn.f64 	%fd671, %fd621, %fd630, %fd1119;
	fma.rn.f64 	%fd672, %fd622, %fd630, %fd1120;
	fma.rn.f64 	%fd673, %fd619, %fd631, %fd1137;
	fma.rn.f64 	%fd674, %fd620, %fd631, %fd1138;
	fma.rn.f64 	%fd675, %fd621, %fd631, %fd1139;
	fma.rn.f64 	%fd676, %fd622, %fd631, %fd1140;
	fma.rn.f64 	%fd677, %fd619, %fd632, %fd1141;
	fma.rn.f64 	%fd678, %fd620, %fd632, %fd1142;
	fma.rn.f64 	%fd679, %fd621, %fd632, %fd1143;
	fma.rn.f64 	%fd680, %fd622, %fd632, %fd1144;
	fma.rn.f64 	%fd681, %fd623, %fd627, %fd1156;
	fma.rn.f64 	%fd682, %fd624, %fd627, %fd1155;
	fma.rn.f64 	%fd683, %fd625, %fd627, %fd1153;
	fma.rn.f64 	%fd684, %fd626, %fd627, %fd1152;
	fma.rn.f64 	%fd685, %fd623, %fd628, %fd1101;
	fma.rn.f64 	%fd686, %fd624, %fd628, %fd1102;
	fma.rn.f64 	%fd687, %fd625, %fd628, %fd1103;
	fma.rn.f64 	%fd688, %fd626, %fd628, %fd1104;
	fma.rn.f64 	%fd689, %fd623, %fd629, %fd1121;
	fma.rn.f64 	%fd690, %fd624, %fd629, %fd1122;
	fma.rn.f64 	%fd691, %fd625, %fd629, %fd1123;
	fma.rn.f64 	%fd692, %fd626, %fd629, %fd1124;
	fma.rn.f64 	%fd693, %fd623, %fd630, %fd1125;
	fma.rn.f64 	%fd694, %fd624, %fd630, %fd1126;
	fma.rn.f64 	%fd695, %fd625, %fd630, %fd1127;
	fma.rn.f64 	%fd696, %fd626, %fd630, %fd1128;
	fma.rn.f64 	%fd697, %fd623, %fd631, %fd1145;
	fma.rn.f64 	%fd698, %fd624, %fd631, %fd1146;
	fma.rn.f64 	%fd699, %fd625, %fd631, %fd1147;
	fma.rn.f64 	%fd700, %fd626, %fd631, %fd1148;
	fma.rn.f64 	%fd701, %fd623, %fd632, %fd1149;
	fma.rn.f64 	%fd702, %fd624, %fd632, %fd1150;
	fma.rn.f64 	%fd703, %fd625, %fd632, %fd1151;
	fma.rn.f64 	%fd704, %fd626, %fd632, %fd1154;
	ld.shared.f64 	%fd705, [%r60+8];
	ld.shared.f64 	%fd706, [%r60+128];
	ld.shared.f64 	%fd707, [%r64+8];
	ld.shared.f64 	%fd708, [%r64+128];
	ld.shared.f64 	%fd709, [%r60+2056];
	ld.shared.f64 	%fd710, [%r60+2176];
	ld.shared.f64 	%fd711, [%r64+2056];
	ld.shared.f64 	%fd712, [%r64+2176];
	ld.shared.f64 	%fd713, [%r60+4104];
	ld.shared.f64 	%fd714, [%r60+4224];
	ld.shared.f64 	%fd715, [%r64+4104];
	ld.shared.f64 	%fd716, [%r64+4224];
	ld.shared.f64 	%fd717, [%r68+8];
	ld.shared.f64 	%fd718, [%r68+128];
	ld.shared.f64 	%fd719, [%r68+2056];
	ld.shared.f64 	%fd720, [%r68+2176];
	ld.shared.f64 	%fd721, [%r68+4104];
	ld.shared.f64 	%fd722, [%r68+4224];
	fma.rn.f64 	%fd1172, %fd705, %fd717, %fd633;
	fma.rn.f64 	%fd1171, %fd706, %fd717, %fd634;
	fma.rn.f64 	%fd1170, %fd707, %fd717, %fd635;
	fma.rn.f64 	%fd1169, %fd708, %fd717, %fd636;
	fma.rn.f64 	%fd1168, %fd705, %fd718, %fd637;
	fma.rn.f64 	%fd1167, %fd706, %fd718, %fd638;
	fma.rn.f64 	%fd1166, %fd707, %fd718, %fd639;
	fma.rn.f64 	%fd1165, %fd708, %fd718, %fd640;
	fma.rn.f64 	%fd1105, %fd705, %fd719, %fd641;
	fma.rn.f64 	%fd1106, %fd706, %fd719, %fd642;
	fma.rn.f64 	%fd1107, %fd707, %fd719, %fd643;
	fma.rn.f64 	%fd1108, %fd708, %fd719, %fd644;
	fma.rn.f64 	%fd1109, %fd705, %fd720, %fd645;
	fma.rn.f64 	%fd1110, %fd706, %fd720, %fd646;
	fma.rn.f64 	%fd1111, %fd707, %fd720, %fd647;
	fma.rn.f64 	%fd1112, %fd708, %fd720, %fd648;
	fma.rn.f64 	%fd1129, %fd705, %fd721, %fd649;
	fma.rn.f64 	%fd1130, %fd706, %fd721, %fd650;
	fma.rn.f64 	%fd1131, %fd707, %fd721, %fd651;
	fma.rn.f64 	%fd1132, %fd708, %fd721, %fd652;
	fma.rn.f64 	%fd1133, %fd705, %fd722, %fd653;
	fma.rn.f64 	%fd1134, %fd706, %fd722, %fd654;
	fma.rn.f64 	%fd1135, %fd707, %fd722, %fd655;
	fma.rn.f64 	%fd1136, %fd708, %fd722, %fd656;
	fma.rn.f64 	%fd1164, %fd709, %fd717, %fd657;
	fma.rn.f64 	%fd1163, %fd710, %fd717, %fd658;
	fma.rn.f64 	%fd1162, %fd711, %fd717, %fd659;
	fma.rn.f64 	%fd1161, %fd712, %fd717, %fd660;
	fma.rn.f64 	%fd1160, %fd709, %fd718, %fd661;
	fma.rn.f64 	%fd1159, %fd710, %fd718, %fd662;
	fma.rn.f64 	%fd1158, %fd711, %fd718, %fd663;
	fma.rn.f64 	%fd1157, %fd712, %fd718, %fd664;
	fma.rn.f64 	%fd1113, %fd709, %fd719, %fd665;
	fma.rn.f64 	%fd1114, %fd710, %fd719, %fd666;
	fma.rn.f64 	%fd1115, %fd711, %fd719, %fd667;
	fma.rn.f64 	%fd1116, %fd712, %fd719, %fd668;
	fma.rn.f64 	%fd1117, %fd709, %fd720, %fd669;
	fma.rn.f64 	%fd1118, %fd710, %fd720, %fd670;
	fma.rn.f64 	%fd1119, %fd711, %fd720, %fd671;
	fma.rn.f64 	%fd1120, %fd712, %fd720, %fd672;
	fma.rn.f64 	%fd1137, %fd709, %fd721, %fd673;
	fma.rn.f64 	%fd1138, %fd710, %fd721, %fd674;
	fma.rn.f64 	%fd1139, %fd711, %fd721, %fd675;
	fma.rn.f64 	%fd1140, %fd712, %fd721, %fd676;
	fma.rn.f64 	%fd1141, %fd709, %fd722, %fd677;
	fma.rn.f64 	%fd1142, %fd710, %fd722, %fd678;
	fma.rn.f64 	%fd1143, %fd711, %fd722, %fd679;
	fma.rn.f64 	%fd1144, %fd712, %fd722, %fd680;
	fma.rn.f64 	%fd1156, %fd713, %fd717, %fd681;
	fma.rn.f64 	%fd1155, %fd714, %fd717, %fd682;
	fma.rn.f64 	%fd1153, %fd715, %fd717, %fd683;
	fma.rn.f64 	%fd1152, %fd716, %fd717, %fd684;
	fma.rn.f64 	%fd1101, %fd713, %fd718, %fd685;
	fma.rn.f64 	%fd1102, %fd714, %fd718, %fd686;
	fma.rn.f64 	%fd1103, %fd715, %fd718, %fd687;
	fma.rn.f64 	%fd1104, %fd716, %fd718, %fd688;
	fma.rn.f64 	%fd1121, %fd713, %fd719, %fd689;
	fma.rn.f64 	%fd1122, %fd714, %fd719, %fd690;
	fma.rn.f64 	%fd1123, %fd715, %fd719, %fd691;
	fma.rn.f64 	%fd1124, %fd716, %fd719, %fd692;
	fma.rn.f64 	%fd1125, %fd713, %fd720, %fd693;
	fma.rn.f64 	%fd1126, %fd714, %fd720, %fd694;
	fma.rn.f64 	%fd1127, %fd715, %fd720, %fd695;
	fma.rn.f64 	%fd1128, %fd716, %fd720, %fd696;
	fma.rn.f64 	%fd1145, %fd713, %fd721, %fd697;
	fma.rn.f64 	%fd1146, %fd714, %fd721, %fd698;
	fma.rn.f64 	%fd1147, %fd715, %fd721, %fd699;
	fma.rn.f64 	%fd1148, %fd716, %fd721, %fd700;
	fma.rn.f64 	%fd1149, %fd713, %fd722, %fd701;
	fma.rn.f64 	%fd1150, %fd714, %fd722, %fd702;
	fma.rn.f64 	%fd1151, %fd715, %fd722, %fd703;
	fma.rn.f64 	%fd1154, %fd716, %fd722, %fd704;
	add.s32 	%r19, %r278, 2;
	setp.lt.u32 	%p122, %r278, 14;
	mov.u32 	%r278, %r19;
	@%p122 bra 	$L__BB0_49;
$L__BB0_50:
	add.s64 	%rd312, %rd312, 16;
	setp.lt.u64 	%p123, %rd312, %rd108;
	@%p123 bra 	$L__BB0_9;
$L__BB0_51:
	not.pred 	%p124, %p1;
	@%p124 bra 	$L__BB0_146;
	sub.s64 	%rd243, %rd106, %rd12;
	sub.s64 	%rd244, %rd107, %rd129;
	min.u64 	%rd245, %rd243, 48;
	cvt.u32.u64 	%r20, %rd245;
	min.u64 	%rd246, %rd244, 48;
	cvt.u32.u64 	%r21, %rd246;
	and.b32  	%r22, %r4, 1;
	setp.eq.s32 	%p125, %r22, 0;
	mov.f64 	%fd1245, %fd1101;
	mov.f64 	%fd1246, %fd1102;
	mov.f64 	%fd1247, %fd1103;
	mov.f64 	%fd1248, %fd1104;
	mov.f64 	%fd1249, %fd1105;
	mov.f64 	%fd1250, %fd1106;
	mov.f64 	%fd1251, %fd1107;
	mov.f64 	%fd1252, %fd1108;
	mov.f64 	%fd1257, %fd1113;
	mov.f64 	%fd1258, %fd1114;
	mov.f64 	%fd1259, %fd1115;
	mov.f64 	%fd1260, %fd1116;
	mov.f64 	%fd1265, %fd1121;
	mov.f64 	%fd1266, %fd1122;
	mov.f64 	%fd1267, %fd1123;
	mov.f64 	%fd1268, %fd1124;
	mov.f64 	%fd1273, %fd1129;
	mov.f64 	%fd1274, %fd1130;
	mov.f64 	%fd1275, %fd1131;
	mov.f64 	%fd1276, %fd1132;
	mov.f64 	%fd1281, %fd1137;
	mov.f64 	%fd1282, %fd1138;
	mov.f64 	%fd1283, %fd1139;
	mov.f64 	%fd1284, %fd1140;
	mov.f64 	%fd1289, %fd1145;
	mov.f64 	%fd1290, %fd1146;
	mov.f64 	%fd1291, %fd1147;
	mov.f64 	%fd1292, %fd1148;
	mov.f64 	%fd1301, %fd1157;
	mov.f64 	%fd1302, %fd1158;
	mov.f64 	%fd1303, %fd1159;
	mov.f64 	%fd1304, %fd1160;
	mov.f64 	%fd1309, %fd1165;
	mov.f64 	%fd1310, %fd1166;
	mov.f64 	%fd1311, %fd1167;
	mov.f64 	%fd1312, %fd1168;
	@%p125 bra 	$L__BB0_54;
	mov.f64 	%fd1245, %fd1156;
	mov.f64 	%fd1246, %fd1155;
	mov.f64 	%fd1247, %fd1153;
	mov.f64 	%fd1248, %fd1152;
	mov.f64 	%fd1249, %fd1109;
	mov.f64 	%fd1250, %fd1110;
	mov.f64 	%fd1251, %fd1111;
	mov.f64 	%fd1252, %fd1112;
	mov.f64 	%fd1109, %fd1105;
	mov.f64 	%fd1110, %fd1106;
	mov.f64 	%fd1111, %fd1107;
	mov.f64 	%fd1112, %fd1108;
	mov.f64 	%fd1257, %fd1117;
	mov.f64 	%fd1258, %fd1118;
	mov.f64 	%fd1259, %fd1119;
	mov.f64 	%fd1260, %fd1120;
	mov.f64 	%fd1117, %fd1113;
	mov.f64 	%fd1118, %fd1114;
	mov.f64 	%fd1119, %fd1115;
	mov.f64 	%fd1120, %fd1116;
	mov.f64 	%fd1265, %fd1125;
	mov.f64 	%fd1266, %fd1126;
	mov.f64 	%fd1267, %fd1127;
	mov.f64 	%fd1268, %fd1128;
	mov.f64 	%fd1125, %fd1121;
	mov.f64 	%fd1126, %fd1122;
	mov.f64 	%fd1127, %fd1123;
	mov.f64 	%fd1128, %fd1124;
	mov.f64 	%fd1273, %fd1133;
	mov.f64 	%fd1274, %fd1134;
	mov.f64 	%fd1275, %fd1135;
	mov.f64 	%fd1276, %fd1136;
	mov.f64 	%fd1133, %fd1129;
	mov.f64 	%fd1134, %fd1130;
	mov.f64 	%fd1135, %fd1131;
	mov.f64 	%fd1136, %fd1132;
	mov.f64 	%fd1281, %fd1141;
	mov.f64 	%fd1282, %fd1142;
	mov.f64 	%fd1283, %fd1143;
	mov.f64 	%fd1284, %fd1144;
	mov.f64 	%fd1141, %fd1137;
	mov.f64 	%fd1142, %fd1138;
	mov.f64 	%fd1143, %fd1139;
	mov.f64 	%fd1144, %fd1140;
	mov.f64 	%fd1289, %fd1149;
	mov.f64 	%fd1290, %fd1150;
	mov.f64 	%fd1291, %fd1151;
	mov.f64 	%fd1292, %fd1154;
	mov.f64 	%fd1149, %fd1145;
	mov.f64 	%fd1150, %fd1146;
	mov.f64 	%fd1151, %fd1147;
	mov.f64 	%fd1152, %fd1104;
	mov.f64 	%fd1153, %fd1103;
	mov.f64 	%fd1154, %fd1148;
	mov.f64 	%fd1155, %fd1102;
	mov.f64 	%fd1156, %fd1101;
	mov.f64 	%fd1301, %fd1161;
	mov.f64 	%fd1302, %fd1162;
	mov.f64 	%fd1303, %fd1163;
	mov.f64 	%fd1304, %fd1164;
	mov.f64 	%fd1161, %fd1157;
	mov.f64 	%fd1162, %fd1158;
	mov.f64 	%fd1163, %fd1159;
	mov.f64 	%fd1164, %fd1160;
	mov.f64 	%fd1309, %fd1169;
	mov.f64 	%fd1310, %fd1170;
	mov.f64 	%fd1311, %fd1171;
	mov.f64 	%fd1312, %fd1172;
	mov.f64 	%fd1169, %fd1165;
	mov.f64 	%fd1170, %fd1166;
	mov.f64 	%fd1171, %fd1167;
	mov.f64 	%fd1172, %fd1168;
$L__BB0_54:
	setp.eq.s32 	%p126, %r22, 0;
	xor.b32  	%r213, %r4, 1;
	// begin inline asm
	mov.b64 {%r69,%r70}, %fd1312;
	// end inline asm
	shfl.sync.idx.b32	%r72|%p127, %r70, %r213, 31, -1;
	shfl.sync.idx.b32	%r71|%p128, %r69, %r213, 31, -1;
	// begin inline asm
	mov.b64 %fd724, {%r71,%r72};
	// end inline asm
	// begin inline asm
	mov.b64 {%r73,%r74}, %fd1311;
	// end inline asm
	shfl.sync.idx.b32	%r76|%p129, %r74, %r213, 31, -1;
	shfl.sync.idx.b32	%r75|%p130, %r73, %r213, 31, -1;
	// begin inline asm
	mov.b64 %fd726, {%r75,%r76};
	// end inline asm
	// begin inline asm
	mov.b64 {%r77,%r78}, %fd1310;
	// end inline asm
	shfl.sync.idx.b32	%r80|%p131, %r78, %r213, 31, -1;
	shfl.sync.idx.b32	%r79|%p132, %r77, %r213, 31, -1;
	// begin inline asm
	mov.b64 %fd728, {%r79,%r80};
	// end inline asm
	// begin inline asm
	mov.b64 {%r81,%r82}, %fd1309;
	// end inline asm
	shfl.sync.idx.b32	%r84|%p133, %r82, %r213, 31, -1;
	shfl.sync.idx.b32	%r83|%p134, %r81, %r213, 31, -1;
	// begin inline asm
	mov.b64 %fd730, {%r83,%r84};
	// end inline asm
	// begin inline asm
	mov.b64 {%r85,%r86}, %fd1109;
	// end inline asm
	shfl.sync.idx.b32	%r88|%p135, %r86, %r213, 31, -1;
	shfl.sync.idx.b32	%r87|%p136, %r85, %r213, 31, -1;
	// begin inline asm
	mov.b64 %fd1325, {%r87,%r88};
	// end inline asm
	// begin inline asm
	mov.b64 {%r89,%r90}, %fd1110;
	// end inline asm
	shfl.sync.idx.b32	%r92|%p137, %r90, %r213, 31, -1;
	shfl.sync.idx.b32	%r91|%p138, %r89, %r213, 31, -1;
	// begin inline asm
	mov.b64 %fd1326, {%r91,%r92};
	// end inline asm
	// begin inline asm
	mov.b64 {%r93,%r94}, %fd1111;
	// end inline asm
	shfl.sync.idx.b32	%r96|%p139, %r94, %r213, 31, -1;
	shfl.sync.idx.b32	%r95|%p140, %r93, %r213, 31, -1;
	// begin inline asm
	mov.b64 %fd1327, {%r95,%r96};
	// end inline asm
	// begin inline asm
	mov.b64 {%r97,%r98}, %fd1112;
	// end inline asm
	shfl.sync.idx.b32	%r100|%p141, %r98, %r213, 31, -1;
	shfl.sync.idx.b32	%r99|%p142, %r97, %r213, 31, -1;
	// begin inline asm
	mov.b64 %fd1328, {%r99,%r100};
	// end inline asm
	// begin inline asm
	mov.b64 {%r101,%r102}, %fd1133;
	// end inline asm
	shfl.sync.idx.b32	%r104|%p143, %r102, %r213, 31, -1;
	shfl.sync.idx.b32	%r103|%p144, %r101, %r213, 31, -1;
	// begin inline asm
	mov.b64 %fd1349, {%r103,%r104};
	// end inline asm
	// begin inline asm
	mov.b64 {%r105,%r106}, %fd1134;
	// end inline asm
	shfl.sync.idx.b32	%r108|%p145, %r106, %r213, 31, -1;
	shfl.sync.idx.b32	%r107|%p146, %r105, %r213, 31, -1;
	// begin inline asm
	mov.b64 %fd1350, {%r107,%r108};
	// end inline asm
	// begin inline asm
	mov.b64 {%r109,%r110}, %fd1135;
	// end inline asm
	shfl.sync.idx.b32	%r112|%p147, %r110, %r213, 31, -1;
	shfl.sync.idx.b32	%r111|%p148, %r109, %r213, 31, -1;
	// begin inline asm
	mov.b64 %fd1351, {%r111,%r112};
	// end inline asm
	// begin inline asm
	mov.b64 {%r113,%r114}, %fd1136;
	// end inline asm
	shfl.sync.idx.b32	%r116|%p149, %r114, %r213, 31, -1;
	shfl.sync.idx.b32	%r115|%p150, %r113, %r213, 31, -1;
	// begin inline asm
	mov.b64 %fd1352, {%r115,%r116};
	// end inline asm
	// begin inline asm
	mov.b64 {%r117,%r118}, %fd1304;
	// end inline asm
	shfl.sync.idx.b32	%r120|%p151, %r118, %r213, 31, -1;
	shfl.sync.idx.b32	%r119|%p152, %r117, %r213, 31, -1;
	// begin inline asm
	mov.b64 %fd748, {%r119,%r120};
	// end inline asm
	// begin inline asm
	mov.b64 {%r121,%r122}, %fd1303;
	// end inline asm
	shfl.sync.idx.b32	%r124|%p153, %r122, %r213, 31, -1;
	shfl.sync.idx.b32	%r123|%p154, %r121, %r213, 31, -1;
	// begin inline asm
	mov.b64 %fd750, {%r123,%r124};
	// end inline asm
	// begin inline asm
	mov.b64 {%r125,%r126}, %fd1302;
	// end inline asm
	shfl.sync.idx.b32	%r128|%p155, %r126, %r213, 31, -1;
	shfl.sync.idx.b32	%r127|%p156, %r125, %r213, 31, -1;
	// begin inline asm
	mov.b64 %fd752, {%r127,%r128};
	// end inline asm
	// begin inline asm
	mov.b64 {%r129,%r130}, %fd1301;
	// end inline asm
	shfl.sync.idx.b32	%r132|%p157, %r130, %r213, 31, -1;
	shfl.sync.idx.b32	%r131|%p158, %r129, %r213, 31, -1;
	// begin inline asm
	mov.b64 %fd754, {%r131,%r132};
	// end inline asm
	// begin inline asm
	mov.b64 {%r133,%r134}, %fd1117;
	// end inline asm
	shfl.sync.idx.b32	%r136|%p159, %r134, %r213, 31, -1;
	shfl.sync.idx.b32	%r135|%p160, %r133, %r213, 31, -1;
	// begin inline asm
	mov.b64 %fd1333, {%r135,%r136};
	// end inline asm
	// begin inline asm
	mov.b64 {%r137,%r138}, %fd1118;
	// end inline asm
	shfl.sync.idx.b32	%r140|%p161, %r138, %r213, 31, -1;
	shfl.sync.idx.b32	%r139|%p162, %r137, %r213, 31, -1;
	// begin inline asm
	mov.b64 %fd1334, {%r139,%r140};
	// end inline asm
	// begin inline asm
	mov.b64 {%r141,%r142}, %fd1119;
	// end inline asm
	shfl.sync.idx.b32	%r144|%p163, %r142, %r213, 31, -1;
	shfl.sync.idx.b32	%r143|%p164, %r141, %r213, 31, -1;
	// begin inline asm
	mov.b64 %fd1335, {%r143,%r144};
	// end inline asm
	// begin inline asm
	mov.b64 {%r145,%r146}, %fd1120;
	// end inline asm
	shfl.sync.idx.b32	%r148|%p165, %r146, %r213, 31, -1;
	shfl.sync.idx.b32	%r147|%p166, %r145, %r213, 31, -1;
	// begin inline asm
	mov.b64 %fd1336, {%r147,%r148};
	// end inline asm
	// begin inline asm
	mov.b64 {%r149,%r150}, %fd1141;
	// end inline asm
	shfl.sync.idx.b32	%r152|%p167, %r150, %r213, 31, -1;
	shfl.sync.idx.b32	%r151|%p168, %r149, %r213, 31, -1;
	// begin inline asm
	mov.b64 %fd1357, {%r151,%r152};
	// end inline asm
	// begin inline asm
	mov.b64 {%r153,%r154}, %fd1142;
	// end inline asm
	shfl.sync.idx.b32	%r156|%p169, %r154, %r213, 31, -1;
	shfl.sync.idx.b32	%r155|%p170, %r153, %r213, 31, -1;
	// begin inline asm
	mov.b64 %fd1358, {%r155,%r156};
	// end inline asm
	// begin inline asm
	mov.b64 {%r157,%r158}, %fd1143;
	// end inline asm
	shfl.sync.idx.b32	%r160|%p171, %r158, %r213, 31, -1;
	shfl.sync.idx.b32	%r159|%p172, %r157, %r213, 31, -1;
	// begin inline asm
	mov.b64 %fd1359, {%r159,%r160};
	// end inline asm
	// begin inline asm
	mov.b64 {%r161,%r162}, %fd1144;
	// end inline asm
	shfl.sync.idx.b32	%r164|%p173, %r162, %r213, 31, -1;
	shfl.sync.idx.b32	%r163|%p174, %r161, %r213, 31, -1;
	// begin inline asm
	mov.b64 %fd1360, {%r163,%r164};
	// end inline asm
	// begin inline asm
	mov.b64 {%r165,%r166}, %fd1245;
	// end inline asm
	shfl.sync.idx.b32	%r168|%p175, %r166, %r213, 31, -1;
	shfl.sync.idx.b32	%r167|%p176, %r165, %r213, 31, -1;
	// begin inline asm
	mov.b64 %fd772, {%r167,%r168};
	// end inline asm
	// begin inline asm
	mov.b64 {%r169,%r170}, %fd1246;
	// end inline asm
	shfl.sync.idx.b32	%r172|%p177, %r170, %r213, 31, -1;
	shfl.sync.idx.b32	%r171|%p178, %r169, %r213, 31, -1;
	// begin inline asm
	mov.b64 %fd774, {%r171,%r172};
	// end inline asm
	// begin inline asm
	mov.b64 {%r173,%r174}, %fd1247;
	// end inline asm
	shfl.sync.idx.b32	%r176|%p179, %r174, %r213, 31, -1;
	shfl.sync.idx.b32	%r175|%p180, %r173, %r213, 31, -1;
	// begin inline asm
	mov.b64 %fd776, {%r175,%r176};
	// end inline asm
	// begin inline asm
	mov.b64 {%r177,%r178}, %fd1248;
	// end inline asm
	shfl.sync.idx.b32	%r180|%p181, %r178, %r213, 31, -1;
	shfl.sync.idx.b32	%r179|%p182, %r177, %r213, 31, -1;
	// begin inline asm
	mov.b64 %fd778, {%r179,%r180};
	// end inline asm
	// begin inline asm
	mov.b64 {%r181,%r182}, %fd1125;
	// end inline asm
	shfl.sync.idx.b32	%r184|%p183, %r182, %r213, 31, -1;
	shfl.sync.idx.b32	%r183|%p184, %r181, %r213, 31, -1;
	// begin inline asm
	mov.b64 %fd1341, {%r183,%r184};
	// end inline asm
	// begin inline asm
	mov.b64 {%r185,%r186}, %fd1126;
	// end inline asm
	shfl.sync.idx.b32	%r188|%p185, %r186, %r213, 31, -1;
	shfl.sync.idx.b32	%r187|%p186, %r185, %r213, 31, -1;
	// begin inline asm
	mov.b64 %fd1342, {%r187,%r188};
	// end inline asm
	// begin inline asm
	mov.b64 {%r189,%r190}, %fd1127;
	// end inline asm
	shfl.sync.idx.b32	%r192|%p187, %r190, %r213, 31, -1;
	shfl.sync.idx.b32	%r191|%p188, %r189, %r213, 31, -1;
	// begin inline asm
	mov.b64 %fd1343, {%r191,%r192};
	// end inline asm
	// begin inline asm
	mov.b64 {%r193,%r194}, %fd1128;
	// end inline asm
	shfl.sync.idx.b32	%r196|%p189, %r194, %r213, 31, -1;
	shfl.sync.idx.b32	%r195|%p190, %r193, %r213, 31, -1;
	// begin inline asm
	mov.b64 %fd1344, {%r195,%r196};
	// end inline asm
	// begin inline asm
	mov.b64 {%r197,%r198}, %fd1149;
	// end inline asm
	shfl.sync.idx.b32	%r200|%p191, %r198, %r213, 31, -1;
	shfl.sync.idx.b32	%r199|%p192, %r197, %r213, 31, -1;
	// begin inline asm
	mov.b64 %fd1365, {%r199,%r200};
	// end inline asm
	// begin inline asm
	mov.b64 {%r201,%r202}, %fd1150;
	// end inline asm
	shfl.sync.idx.b32	%r204|%p193, %r202, %r213, 31, -1;
	shfl.sync.idx.b32	%r203|%p194, %r201, %r213, 31, -1;
	// begin inline asm
	mov.b64 %fd1366, {%r203,%r204};
	// end inline asm
	// begin inline asm
	mov.b64 {%r205,%r206}, %fd1151;
	// end inline asm
	shfl.sync.idx.b32	%r208|%p195, %r206, %r213, 31, -1;
	shfl.sync.idx.b32	%r207|%p196, %r205, %r213, 31, -1;
	// begin inline asm
	mov.b64 %fd1367, {%r207,%r208};
	// end inline asm
	// begin inline asm
	mov.b64 {%r209,%r210}, %fd1154;
	// end inline asm
	shfl.sync.idx.b32	%r212|%p197, %r210, %r213, 31, -1;
	shfl.sync.idx.b32	%r211|%p198, %r209, %r213, 31, -1;
	// begin inline asm
	mov.b64 %fd1370, {%r211,%r212};
	// end inline asm
	mov.f64 	%fd1317, %fd772;
	mov.f64 	%fd1318, %fd774;
	mov.f64 	%fd1319, %fd776;
	mov.f64 	%fd1320, %fd778;
	mov.f64 	%fd1321, %fd1249;
	mov.f64 	%fd1322, %fd1250;
	mov.f64 	%fd1323, %fd1251;
	mov.f64 	%fd1324, %fd1252;
	mov.f64 	%fd1329, %fd1257;
	mov.f64 	%fd1330, %fd1258;
	mov.f64 	%fd1331, %fd1259;
	mov.f64 	%fd1332, %fd1260;
	mov.f64 	%fd1337, %fd1265;
	mov.f64 	%fd1338, %fd1266;
	mov.f64 	%fd1339, %fd1267;
	mov.f64 	%fd1340, %fd1268;
	mov.f64 	%fd1345, %fd1273;
	mov.f64 	%fd1346, %fd1274;
	mov.f64 	%fd1347, %fd1275;
	mov.f64 	%fd1348, %fd1276;
	mov.f64 	%fd1353, %fd1281;
	mov.f64 	%fd1354, %fd1282;
	mov.f64 	%fd1355, %fd1283;
	mov.f64 	%fd1356, %fd1284;
	mov.f64 	%fd1361, %fd1289;
	mov.f64 	%fd1362, %fd1290;
	mov.f64 	%fd1363, %fd1291;
	mov.f64 	%fd1364, %fd1292;
	mov.f64 	%fd1373, %fd754;
	mov.f64 	%fd1374, %fd752;
	mov.f64 	%fd1375, %fd750;
	mov.f64 	%fd1376, %fd748;
	mov.f64 	%fd1381, %fd730;
	mov.f64 	%fd1382, %fd728;
	mov.f64 	%fd1383, %fd726;
	mov.f64 	%fd1384, %fd724;
	@%p126 bra 	$L__BB0_56;
	mov.f64 	%fd1317, %fd1156;
	mov.f64 	%fd1318, %fd1155;
	mov.f64 	%fd1319, %fd1153;
	mov.f64 	%fd1320, %fd1152;
	mov.f64 	%fd1321, %fd1325;
	mov.f64 	%fd1322, %fd1326;
	mov.f64 	%fd1323, %fd1327;
	mov.f64 	%fd1324, %fd1328;
	mov.f64 	%fd1325, %fd1249;
	mov.f64 	%fd1326, %fd1250;
	mov.f64 	%fd1327, %fd1251;
	mov.f64 	%fd1328, %fd1252;
	mov.f64 	%fd1329, %fd1333;
	mov.f64 	%fd1330, %fd1334;
	mov.f64 	%fd1331, %fd1335;
	mov.f64 	%fd1332, %fd1336;
	mov.f64 	%fd1333, %fd1257;
	mov.f64 	%fd1334, %fd1258;
	mov.f64 	%fd1335, %fd1259;
	mov.f64 	%fd1336, %fd1260;
	mov.f64 	%fd1337, %fd1341;
	mov.f64 	%fd1338, %fd1342;
	mov.f64 	%fd1339, %fd1343;
	mov.f64 	%fd1340, %fd1344;
	mov.f64 	%fd1341, %fd1265;
	mov.f64 	%fd1342, %fd1266;
	mov.f64 	%fd1343, %fd1267;
	mov.f64 	%fd1344, %fd1268;
	mov.f64 	%fd1345, %fd1349;
	mov.f64 	%fd1346, %fd1350;
	mov.f64 	%fd1347, %fd1351;
	mov.f64 	%fd1348, %fd1352;
	mov.f64 	%fd1349, %fd1273;
	mov.f64 	%fd1350, %fd1274;
	mov.f64 	%fd1351, %fd1275;
	mov.f64 	%fd1352, %fd1276;
	mov.f64 	%fd1353, %fd1357;
	mov.f64 	%fd1354, %fd1358;
	mov.f64 	%fd1355, %fd1359;
	mov.f64 	%fd1356, %fd1360;
	mov.f64 	%fd1357, %fd1281;
	mov.f64 	%fd1358, %fd1282;
	mov.f64 	%fd1359, %fd1283;
	mov.f64 	%fd1360, %fd1284;
	mov.f64 	%fd1361, %fd1365;
	mov.f64 	%fd1362, %fd1366;
	mov.f64 	%fd1363, %fd1367;
	mov.f64 	%fd1364, %fd1370;
	mov.f64 	%fd1365, %fd1289;
	mov.f64 	%fd1366, %fd1290;
	mov.f64 	%fd1367, %fd1291;
	mov.f64 	%fd1152, %fd778;
	mov.f64 	%fd1153, %fd776;
	mov.f64 	%fd1370, %fd1292;
	mov.f64 	%fd1155, %fd774;
	mov.f64 	%fd1156, %fd772;
	mov.f64 	%fd1373, %fd1161;
	mov.f64 	%fd1374, %fd1162;
	mov.f64 	%fd1375, %fd1163;
	mov.f64 	%fd1376, %fd1164;
	mov.f64 	%fd1161, %fd754;
	mov.f64 	%fd1162, %fd752;
	mov.f64 	%fd1163, %fd750;
	mov.f64 	%fd1164, %fd748;
	mov.f64 	%fd1381, %fd1169;
	mov.f64 	%fd1382, %fd1170;
	mov.f64 	%fd1383, %fd1171;
	mov.f64 	%fd1384, %fd1172;
	mov.f64 	%fd1169, %fd730;
	mov.f64 	%fd1170, %fd728;
	mov.f64 	%fd1171, %fd726;
	mov.f64 	%fd1172, %fd724;
$L__BB0_56:
	and.b32  	%r214, %r7, 510;
	or.b32  	%r23, %r214, %r22;
	and.b32  	%r24, %r5, 8;
	setp.ge.u32 	%p199, %r23, %r21;
	@%p199 bra 	$L__BB0_66;
	setp.ge.u32 	%p200, %r24, %r20;
	@%p200 bra 	$L__BB0_66;
	cvt.u64.u32 	%rd247, %r24;
	add.s64 	%rd248, %rd12, %rd247;
	cvt.u64.u32 	%rd249, %r23;
	add.s64 	%rd250, %rd129, %rd249;
	mad.lo.s64 	%rd251, %rd248, %rd111, %rd250;
	shl.b64 	%rd252, %rd251, 3;
	add.s64 	%rd32, %rd1, %rd252;
	ld.global.f64 	%fd795, [%rd32];
	add.f64 	%fd796, %fd1172, %fd795;
	st.global.f64 	[%rd32], %fd796;
	add.s32 	%r215, %r24, 1;
	setp.ge.u32 	%p201, %r215, %r20;
	@%p201 bra 	$L__BB0_66;
	shl.b64 	%rd33, %rd111, 3;
	add.s64 	%rd34, %rd32, %rd33;
	ld.global.f64 	%fd797, [%rd34];
	add.f64 	%fd798, %fd1171, %fd797;
	st.global.f64 	[%rd34], %fd798;
	add.s32 	%r216, %r24, 2;
	setp.ge.u32 	%p202, %r216, %r20;
	@%p202 bra 	$L__BB0_66;
	add.s64 	%rd35, %rd34, %rd33;
	ld.global.f64 	%fd799, [%rd35];
	add.f64 	%fd800, %fd1170, %fd799;
	st.global.f64 	[%rd35], %fd800;
	add.s32 	%r217, %r24, 3;
	setp.ge.u32 	%p203, %r217, %r20;
	@%p203 bra 	$L__BB0_66;
	add.s64 	%rd36, %rd35, %rd33;
	ld.global.f64 	%fd801, [%rd36];
	add.f64 	%fd802, %fd1169, %fd801;
	st.global.f64 	[%rd36], %fd802;
	add.s32 	%r218, %r24, 4;
	setp.ge.u32 	%p204, %r218, %r20;
	@%p204 bra 	$L__BB0_66;
	add.s64 	%rd37, %rd36, %rd33;
	ld.global.f64 	%fd803, [%rd37];
	add.f64 	%fd804, %fd1384, %fd803;
	st.global.f64 	[%rd37], %fd804;
	add.s32 	%r219, %r24, 5;
	setp.ge.u32 	%p205, %r219, %r20;
	@%p205 bra 	$L__BB0_66;
	add.s64 	%rd38, %rd37, %rd33;
	ld.global.f64 	%fd805, [%rd38];
	add.f64 	%fd806, %fd1383, %fd805;
	st.global.f64 	[%rd38], %fd806;
	add.s32 	%r220, %r24, 6;
	setp.ge.u32 	%p206, %r220, %r20;
	@%p206 bra 	$L__BB0_66;
	add.s64 	%rd39, %rd38, %rd33;
	ld.global.f64 	%fd807, [%rd39];
	add.f64 	%fd808, %fd1382, %fd807;
	st.global.f64 	[%rd39], %fd808;
	add.s32 	%r221, %r24, 7;
	setp.ge.u32 	%p207, %r221, %r20;
	@%p207 bra 	$L__BB0_66;
	add.s64 	%rd253, %rd39, %rd33;
	ld.global.f64 	%fd809, [%rd253];
	add.f64 	%fd810, %fd1381, %fd809;
	st.global.f64 	[%rd253], %fd810;
$L__BB0_66:
	add.s32 	%r25, %r23, 16;
	setp.ge.u32 	%p208, %r25, %r21;
	@%p208 bra 	$L__BB0_76;
	setp.ge.u32 	%p209, %r24, %r20;
	@%p209 bra 	$L__BB0_76;
	cvt.u64.u32 	%rd254, %r24;
	add.s64 	%rd255, %rd12, %rd254;
	cvt.u64.u32 	%rd256, %r23;
	add.s64 	%rd257, %rd129, %rd256;
	mad.lo.s64 	%rd258, %rd255, %rd111, %rd257;
	shl.b64 	%rd259, %rd258, 3;
	add.s64 	%rd40, %rd1, %rd259;
	ld.global.f64 	%fd811, [%rd40+128];
	add.f64 	%fd812, %fd1321, %fd811;
	st.global.f64 	[%rd40+128], %fd812;
	add.s32 	%r222, %r24, 1;
	setp.ge.u32 	%p210, %r222, %r20;
	@%p210 bra 	$L__BB0_76;
	shl.b64 	%rd41, %rd111, 3;
	add.s64 	%rd42, %rd40, %rd41;
	ld.global.f64 	%fd813, [%rd42+128];
	add.f64 	%fd814, %fd1322, %fd813;
	st.global.f64 	[%rd42+128], %fd814;
	add.s32 	%r223, %r24, 2;
	setp.ge.u32 	%p211, %r223, %r20;
	@%p211 bra 	$L__BB0_76;
	add.s64 	%rd43, %rd42, %rd41;
	ld.global.f64 	%fd815, [%rd43+128];
	add.f64 	%fd816, %fd1323, %fd815;
	st.global.f64 	[%rd43+128], %fd816;
	add.s32 	%r224, %r24, 3;
	setp.ge.u32 	%p212, %r224, %r20;
	@%p212 bra 	$L__BB0_76;
	add.s64 	%rd44, %rd43, %rd41;
	ld.global.f64 	%fd817, [%rd44+128];
	add.f64 	%fd818, %fd1324, %fd817;
	st.global.f64 	[%rd44+128], %fd818;
	add.s32 	%r225, %r24, 4;
	setp.ge.u32 	%p213, %r225, %r20;
	@%p213 bra 	$L__BB0_76;
	add.s64 	%rd45, %rd44, %rd41;
	ld.global.f64 	%fd819, [%rd45+128];
	add.f64 	%fd820, %fd1325, %fd819;
	st.global.f64 	[%rd45+128], %fd820;
	add.s32 	%r226, %r24, 5;
	setp.ge.u32 	%p214, %r226, %r20;
	@%p214 bra 	$L__BB0_76;
	add.s64 	%rd46, %rd45, %rd41;
	ld.global.f64 	%fd821, [%rd46+128];
	add.f64 	%fd822, %fd1326, %fd821;
	st.global.f64 	[%rd46+128], %fd822;
	add.s32 	%r227, %r24, 6;
	setp.ge.u32 	%p215, %r227, %r20;
	@%p215 bra 	$L__BB0_76;
	add.s64 	%rd47, %rd46, %rd41;
	ld.global.f64 	%fd823, [%rd47+128];
	add.f64 	%fd824, %fd1327, %fd823;
	st.global.f64 	[%rd47+128], %fd824;
	add.s32 	%r228, %r24, 7;
	setp.ge.u32 	%p216, %r228, %r20;
	@%p216 bra 	$L__BB0_76;
	add.s64 	%rd260, %rd47, %rd41;
	ld.global.f64 	%fd825, [%rd260+128];
	add.f64 	%fd826, %fd1328, %fd825;
	st.global.f64 	[%rd260+128], %fd826;
$L__BB0_76:
	add.s32 	%r26, %r23, 32;
	setp.ge.u32 	%p217, %r26, %r21;
	@%p217 bra 	$L__BB0_86;
	setp.ge.u32 	%p218, %r24, %r20;
	@%p218 bra 	$L__BB0_86;
	cvt.u64.u32 	%rd261, %r24;
	add.s64 	%rd262, %rd12, %rd261;
	cvt.u64.u32 	%rd263, %r23;
	add.s64 	%rd264, %rd129, %rd263;
	mad.lo.s64 	%rd265, %rd262, %rd111, %rd264;
	shl.b64 	%rd266, %rd265, 3;
	add.s64 	%rd48, %rd1, %rd266;
	ld.global.f64 	%fd827, [%rd48+256];
	add.f64 	%fd828, %fd1345, %fd827;
	st.global.f64 	[%rd48+256], %fd828;
	add.s32 	%r229, %r24, 1;
	setp.ge.u32 	%p219, %r229, %r20;
	@%p219 bra 	$L__BB0_86;
	shl.b64 	%rd49, %rd111, 3;
	add.s64 	%rd50, %rd48, %rd49;
	ld.global.f64 	%fd829, [%rd50+256];
	add.f64 	%fd830, %fd1346, %fd829;
	st.global.f64 	[%rd50+256], %fd830;
	add.s32 	%r230, %r24, 2;
	setp.ge.u32 	%p220, %r230, %r20;
	@%p220 bra 	$L__BB0_86;
	add.s64 	%rd51, %rd50, %rd49;
	ld.global.f64 	%fd831, [%rd51+256];
	add.f64 	%fd832, %fd1347, %fd831;
	st.global.f64 	[%rd51+256], %fd832;
	add.s32 	%r231, %r24, 3;
	setp.ge.u32 	%p221, %r231, %r20;
	@%p221 bra 	$L__BB0_86;
	add.s64 	%rd52, %rd51, %rd49;
	ld.global.f64 	%fd833, [%rd52+256];
	add.f64 	%fd834, %fd1348, %fd833;
	st.global.f64 	[%rd52+256], %fd834;
	add.s32 	%r232, %r24, 4;
	setp.ge.u32 	%p222, %r232, %r20;
	@%p222 bra 	$L__BB0_86;
	add.s64 	%rd53, %rd52, %rd49;
	ld.global.f64 	%fd835, [%rd53+256];
	add.f64 	%fd836, %fd1349, %fd835;
	st.global.f64 	[%rd53+256], %fd836;
	add.s32 	%r233, %r24, 5;
	setp.ge.u32 	%p223, %r233, %r20;
	@%p223 bra 	$L__BB0_86;
	add.s64 	%rd54, %rd53, %rd49;
	ld.global.f64 	%fd837, [%rd54+256];
	add.f64 	%fd838, %fd1350, %fd837;
	st.global.f64 	[%rd54+256], %fd838;
	add.s32 	%r234, %r24, 6;
	setp.ge.u32 	%p224, %r234, %r20;
	@%p224 bra 	$L__BB0_86;
	add.s64 	%rd55, %rd54, %rd49;
	ld.global.f64 	%fd839, [%rd55+256];
	add.f64 	%fd840, %fd1351, %fd839;
	st.global.f64 	[%rd55+256], %fd840;
	add.s32 	%r235, %r24, 7;
	setp.ge.u32 	%p225, %r235, %r20;
	@%p225 bra 	$L__BB0_86;
	add.s64 	%rd267, %rd55, %rd49;
	ld.global.f64 	%fd841, [%rd267+256];
	add.f64 	%fd842, %fd1352, %fd841;
	st.global.f64 	[%rd267+256], %fd842;
$L__BB0_86:
	setp.ge.u32 	%p226, %r23, %r21;
	or.b32  	%r27, %r24, 16;
	@%p226 bra 	$L__BB0_96;
	setp.ge.u32 	%p227, %r27, %r20;
	@%p227 bra 	$L__BB0_96;
	cvt.u64.u32 	%rd268, %r27;
	add.s64 	%rd269, %rd12, %rd268;
	cvt.u64.u32 	%rd270, %r23;
	add.s64 	%rd271, %rd129, %rd270;
	mad.lo.s64 	%rd272, %rd269, %rd111, %rd271;
	shl.b64 	%rd273, %rd272, 3;
	add.s64 	%rd56, %rd1, %rd273;
	ld.global.f64 	%fd843, [%rd56];
	add.f64 	%fd844, %fd1164, %fd843;
	st.global.f64 	[%rd56], %fd844;
	add.s32 	%r236, %r24, 17;
	setp.ge.u32 	%p228, %r236, %r20;
	@%p228 bra 	$L__BB0_96;
	shl.b64 	%rd57, %rd111, 3;
	add.s64 	%rd58, %rd56, %rd57;
	ld.global.f64 	%fd845, [%rd58];
	add.f64 	%fd846, %fd1163, %fd845;
	st.global.f64 	[%rd58], %fd846;
	add.s32 	%r237, %r24, 18;
	setp.ge.u32 	%p229, %r237, %r20;
	@%p229 bra 	$L__BB0_96;
	add.s64 	%rd59, %rd58, %rd57;
	ld.global.f64 	%fd847, [%rd59];
	add.f64 	%fd848, %fd1162, %fd847;
	st.global.f64 	[%rd59], %fd848;
	add.s32 	%r238, %r24, 19;
	setp.ge.u32 	%p230, %r238, %r20;
	@%p230 bra 	$L__BB0_96;
	add.s64 	%rd60, %rd59, %rd57;
	ld.global.f64 	%fd849, [%rd60];
	add.f64 	%fd850, %fd1161, %fd849;
	st.global.f64 	[%rd60], %fd850;
	add.s32 	%r239, %r24, 20;
	setp.ge.u32 	%p231, %r239, %r20;
	@%p231 bra 	$L__BB0_96;
	add.s64 	%rd61, %rd60, %rd57;
	ld.global.f64 	%fd851, [%rd61];
	add.f64 	%fd852, %fd1376, %fd851;
	st.global.f64 	[%rd61], %fd852;
	add.s32 	%r240, %r24, 21;
	setp.ge.u32 	%p232, %r240, %r20;
	@%p232 bra 	$L__BB0_96;
	add.s64 	%rd62, %rd61, %rd57;
	ld.global.f64 	%fd853, [%rd62];
	add.f64 	%fd854, %fd1375, %fd853;
	st.global.f64 	[%rd62], %fd854;
	add.s32 	%r241, %r24, 22;
	setp.ge.u32 	%p233, %r241, %r20;
	@%p233 bra 	$L__BB0_96;
	add.s64 	%rd63, %rd62, %rd57;
	ld.global.f64 	%fd855, [%rd63];
	add.f64 	%fd856, %fd1374, %fd855;
	st.global.f64 	[%rd63], %fd856;
	add.s32 	%r242, %r24, 23;
	setp.ge.u32 	%p234, %r242, %r20;
	@%p234 bra 	$L__BB0_96;
	add.s64 	%rd274, %rd63, %rd57;
	ld.global.f64 	%fd857, [%rd274];
	add.f64 	%fd858, %fd1373, %fd857;
	st.global.f64 	[%rd274], %fd858;
$L__BB0_96:
	setp.ge.u32 	%p235, %r25, %r21;
	@%p235 bra 	$L__BB0_106;
	setp.ge.u32 	%p236, %r27, %r20;
	@%p236 bra 	$L__BB0_106;
	cvt.u64.u32 	%rd275, %r27;
	add.s64 	%rd276, %rd12, %rd275;
	cvt.u64.u32 	%rd277, %r23;
	add.s64 	%rd278, %rd129, %rd277;
	mad.lo.s64 	%rd279, %rd276, %rd111, %rd278;
	shl.b64 	%rd280, %rd279, 3;
	add.s64 	%rd64, %rd1, %rd280;
	ld.global.f64 	%fd859, [%rd64+128];
	add.f64 	%fd860, %fd1329, %fd859;
	st.global.f64 	[%rd64+128], %fd860;
	add.s32 	%r243, %r24, 17;
	setp.ge.u32 	%p237, %r243, %r20;
	@%p237 bra 	$L__BB0_106;
	shl.b64 	%rd65, %rd111, 3;
	add.s64 	%rd66, %rd64, %rd65;
	ld.global.f64 	%fd861, [%rd66+128];
	add.f64 	%fd862, %fd1330, %fd861;
	st.global.f64 	[%rd66+128], %fd862;
	add.s32 	%r244, %r24, 18;
	setp.ge.u32 	%p238, %r244, %r20;
	@%p238 bra 	$L__BB0_106;
	add.s64 	%rd67, %rd66, %rd65;
	ld.global.f64 	%fd863, [%rd67+128];
	add.f64 	%fd864, %fd1331, %fd863;
	st.global.f64 	[%rd67+128], %fd864;
	add.s32 	%r245, %r24, 19;
	setp.ge.u32 	%p239, %r245, %r20;
	@%p239 bra 	$L__BB0_106;
	add.s64 	%rd68, %rd67, %rd65;
	ld.global.f64 	%fd865, [%rd68+128];
	add.f64 	%fd866, %fd1332, %fd865;
	st.global.f64 	[%rd68+128], %fd866;
	add.s32 	%r246, %r24, 20;
	setp.ge.u32 	%p240, %r246, %r20;
	@%p240 bra 	$L__BB0_106;
	add.s64 	%rd69, %rd68, %rd65;
	ld.global.f64 	%fd867, [%rd69+128];
	add.f64 	%fd868, %fd1333, %fd867;
	st.global.f64 	[%rd69+128], %fd868;
	add.s32 	%r247, %r24, 21;
	setp.ge.u32 	%p241, %r247, %r20;
	@%p241 bra 	$L__BB0_106;
	add.s64 	%rd70, %rd69, %rd65;
	ld.global.f64 	%fd869, [%rd70+128];
	add.f64 	%fd870, %fd1334, %fd869;
	st.global.f64 	[%rd70+128], %fd870;
	add.s32 	%r248, %r24, 22;
	setp.ge.u32 	%p242, %r248, %r20;
	@%p242 bra 	$L__BB0_106;
	add.s64 	%rd71, %rd70, %rd65;
	ld.global.f64 	%fd871, [%rd71+128];
	add.f64 	%fd872, %fd1335, %fd871;
	st.global.f64 	[%rd71+128], %fd872;
	add.s32 	%r249, %r24, 23;
	setp.ge.u32 	%p243, %r249, %r20;
	@%p243 bra 	$L__BB0_106;
	add.s64 	%rd281, %rd71, %rd65;
	ld.global.f64 	%fd873, [%rd281+128];
	add.f64 	%fd874, %fd1336, %fd873;
	st.global.f64 	[%rd281+128], %fd874;
$L__BB0_106:
	setp.ge.u32 	%p244, %r26, %r21;
	@%p244 bra 	$L__BB0_116;
	setp.ge.u32 	%p245, %r27, %r20;
	@%p245 bra 	$L__BB0_116;
	cvt.u64.u32 	%rd282, %r27;
	add.s64 	%rd283, %rd12, %rd282;
	cvt.u64.u32 	%rd284, %r23;
	add.s64 	%rd285, %rd129, %rd284;
	mad.lo.s64 	%rd286, %rd283, %rd111, %rd285;
	shl.b64 	%rd287, %rd286, 3;
	add.s64 	%rd72, %rd1, %rd287;
	ld.global.f64 	%fd875, [%rd72+256];
	add.f64 	%fd876, %fd1353, %fd875;
	st.global.f64 	[%rd72+256], %fd876;
	add.s32 	%r250, %r24, 17;
	setp.ge.u32 	%p246, %r250, %r20;
	@%p246 bra 	$L__BB0_116;
	shl.b64 	%rd73, %rd111, 3;
	add.s64 	%rd74, %rd72, %rd73;
	ld.global.f64 	%fd877, [%rd74+256];
	add.f64 	%fd878, %fd1354, %fd877;
	st.global.f64 	[%rd74+256], %fd878;
	add.s32 	%r251, %r24, 18;
	setp.ge.u32 	%p247, %r251, %r20;
	@%p247 bra 	$L__BB0_116;
	add.s64 	%rd75, %rd74, %rd73;
	ld.global.f64 	%fd879, [%rd75+256];
	add.f64 	%fd880, %fd1355, %fd879;
	st.global.f64 	[%rd75+256], %fd880;
	add.s32 	%r252, %r24, 19;
	setp.ge.u32 	%p248, %r252, %r20;
	@%p248 bra 	$L__BB0_116;
	add.s64 	%rd76, %rd75, %rd73;
	ld.global.f64 	%fd881, [%rd76+256];
	add.f64 	%fd882, %fd1356, %fd881;
	st.global.f64 	[%rd76+256], %fd882;
	add.s32 	%r253, %r24, 20;
	setp.ge.u32 	%p249, %r253, %r20;
	@%p249 bra 	$L__BB0_116;
	add.s64 	%rd77, %rd76, %rd73;
	ld.global.f64 	%fd883, [%rd77+256];
	add.f64 	%fd884, %fd1357, %fd883;
	st.global.f64 	[%rd77+256], %fd884;
	add.s32 	%r254, %r24, 21;
	setp.ge.u32 	%p250, %r254, %r20;
	@%p250 bra 	$L__BB0_116;
	add.s64 	%rd78, %rd77, %rd73;
	ld.global.f64 	%fd885, [%rd78+256];
	add.f64 	%fd886, %fd1358, %fd885;
	st.global.f64 	[%rd78+256], %fd886;
	add.s32 	%r255, %r24, 22;
	setp.ge.u32 	%p251, %r255, %r20;
	@%p251 bra 	$L__BB0_116;
	add.s64 	%rd79, %rd78, %rd73;
	ld.global.f64 	%fd887, [%rd79+256];
	add.f64 	%fd888, %fd1359, %fd887;
	st.global.f64 	[%rd79+256], %fd888;
	add.s32 	%r256, %r24, 23;
	setp.ge.u32 	%p252, %r256, %r20;
	@%p252 bra 	$L__BB0_116;
	add.s64 	%rd288, %rd79, %rd73;
	ld.global.f64 	%fd889, [%rd288+256];
	add.f64 	%fd890, %fd1360, %fd889;
	st.global.f64 	[%rd288+256], %fd890;
$L__BB0_116:
	setp.ge.u32 	%p253, %r23, %r21;
	or.b32  	%r28, %r24, 32;
	@%p253 bra 	$L__BB0_126;
	setp.ge.u32 	%p254, %r28, %r20;
	@%p254 bra 	$L__BB0_126;
	cvt.u64.u32 	%rd289, %r28;
	add.s64 	%rd290, %rd12, %rd289;
	cvt.u64.u32 	%rd291, %r23;
	add.s64 	%rd292, %rd129, %rd291;
	mad.lo.s64 	%rd293, %rd290, %rd111, %rd292;
	shl.b64 	%rd294, %rd293, 3;
	add.s64 	%rd80, %rd1, %rd294;
	ld.global.f64 	%fd891, [%rd80];
	add.f64 	%fd892, %fd1156, %fd891;
	st.global.f64 	[%rd80], %fd892;
	add.s32 	%r257, %r24, 33;
	setp.ge.u32 	%p255, %r257, %r20;
	@%p255 bra 	$L__BB0_126;
	shl.b64 	%rd81, %rd111, 3;
	add.s64 	%rd82, %rd80, %rd81;
	ld.global.f64 	%fd893, [%rd82];
	add.f64 	%fd894, %fd1155, %fd893;
	st.global.f64 	[%rd82], %fd894;
	add.s32 	%r258, %r24, 34;
	setp.ge.u32 	%p256, %r258, %r20;
	@%p256 bra 	$L__BB0_126;
	add.s64 	%rd83, %rd82, %rd81;
	ld.global.f64 	%fd895, [%rd83];
	add.f64 	%fd896, %fd1153, %fd895;
	st.global.f64 	[%rd83], %fd896;
	add.s32 	%r259, %r24, 35;
	setp.ge.u32 	%p257, %r259, %r20;
	@%p257 bra 	$L__BB0_126;
	add.s64 	%rd84, %rd83, %rd81;
	ld.global.f64 	%fd897, [%rd84];
	add.f64 	%fd898, %fd1152, %fd897;
	st.global.f64 	[%rd84], %fd898;
	add.s32 	%r260, %r24, 36;
	setp.ge.u32 	%p258, %r260, %r20;
	@%p258 bra 	$L__BB0_126;
	add.s64 	%rd85, %rd84, %rd81;
	ld.global.f64 	%fd899, [%rd85];
	add.f64 	%fd900, %fd1317, %fd899;
	st.global.f64 	[%rd85], %fd900;
	add.s32 	%r261, %r24, 37;
	setp.ge.u32 	%p259, %r261, %r20;
	@%p259 bra 	$L__BB0_126;
	add.s64 	%rd86, %rd85, %rd81;
	ld.global.f64 	%fd901, [%rd86];
	add.f64 	%fd902, %fd1318, %fd901;
	st.global.f64 	[%rd86], %fd902;
	add.s32 	%r262, %r24, 38;
	setp.ge.u32 	%p260, %r262, %r20;
	@%p260 bra 	$L__BB0_126;
	add.s64 	%rd87, %rd86, %rd81;
	ld.global.f64 	%fd903, [%rd87];
	add.f64 	%fd904, %fd1319, %fd903;
	st.global.f64 	[%rd87], %fd904;
	add.s32 	%r263, %r24, 39;
	setp.ge.u32 	%p261, %r263, %r20;
	@%p261 bra 	$L__BB0_126;
	add.s64 	%rd295, %rd87, %rd81;
	ld.global.f64 	%fd905, [%rd295];
	add.f64 	%fd906, %fd1320, %fd905;
	st.global.f64 	[%rd295], %fd906;
$L__BB0_126:
	setp.ge.u32 	%p262, %r25, %r21;
	@%p262 bra 	$L__BB0_136;
	setp.ge.u32 	%p263, %r28, %r20;
	@%p263 bra 	$L__BB0_136;
	cvt.u64.u32 	%rd296, %r28;
	add.s64 	%rd297, %rd12, %rd296;
	cvt.u64.u32 	%rd298, %r23;
	add.s64 	%rd299, %rd129, %rd298;
	mad.lo.s64 	%rd300, %rd297, %rd111, %rd299;
	shl.b64 	%rd301, %rd300, 3;
	add.s64 	%rd88, %rd1, %rd301;
	ld.global.f64 	%fd907, [%rd88+128];
	add.f64 	%fd908, %fd1337, %fd907;
	st.global.f64 	[%rd88+128], %fd908;
	add.s32 	%r264, %r24, 33;
	setp.ge.u32 	%p264, %r264, %r20;
	@%p264 bra 	$L__BB0_136;
	shl.b64 	%rd89, %rd111, 3;
	add.s64 	%rd90, %rd88, %rd89;
	ld.global.f64 	%fd909, [%rd90+128];
	add.f64 	%fd910, %fd1338, %fd909;
	st.global.f64 	[%rd90+128], %fd910;
	add.s32 	%r265, %r24, 34;
	setp.ge.u32 	%p265, %r265, %r20;
	@%p265 bra 	$L__BB0_136;
	add.s64 	%rd91, %rd90, %rd89;
	ld.global.f64 	%fd911, [%rd91+128];
	add.f64 	%fd912, %fd1339, %fd911;
	st.global.f64 	[%rd91+128], %fd912;
	add.s32 	%r266, %r24, 35;
	setp.ge.u32 	%p266, %r266, %r20;
	@%p266 bra 	$L__BB0_136;
	add.s64 	%rd92, %rd91, %rd89;
	ld.global.f64 	%fd913, [%rd92+128];
	add.f64 	%fd914, %fd1340, %fd913;
	st.global.f64 	[%rd92+128], %fd914;
	add.s32 	%r267, %r24, 36;
	setp.ge.u32 	%p267, %r267, %r20;
	@%p267 bra 	$L__BB0_136;
	add.s64 	%rd93, %rd92, %rd89;
	ld.global.f64 	%fd915, [%rd93+128];
	add.f64 	%fd916, %fd1341, %fd915;
	st.global.f64 	[%rd93+128], %fd916;
	add.s32 	%r268, %r24, 37;
	setp.ge.u32 	%p268, %r268, %r20;
	@%p268 bra 	$L__BB0_136;
	add.s64 	%rd94, %rd93, %rd89;
	ld.global.f64 	%fd917, [%rd94+128];
	add.f64 	%fd918, %fd1342, %fd917;
	st.global.f64 	[%rd94+128], %fd918;
	add.s32 	%r269, %r24, 38;
	setp.ge.u32 	%p269, %r269, %r20;
	@%p269 bra 	$L__BB0_136;
	add.s64 	%rd95, %rd94, %rd89;
	ld.global.f64 	%fd919, [%rd95+128];
	add.f64 	%fd920, %fd1343, %fd919;
	st.global.f64 	[%rd95+128], %fd920;
	add.s32 	%r270, %r24, 39;
	setp.ge.u32 	%p270, %r270, %r20;
	@%p270 bra 	$L__BB0_136;
	add.s64 	%rd302, %rd95, %rd89;
	ld.global.f64 	%fd921, [%rd302+128];
	add.f64 	%fd922, %fd1344, %fd921;
	st.global.f64 	[%rd302+128], %fd922;
$L__BB0_136:
	setp.ge.u32 	%p271, %r26, %r21;
	@%p271 bra 	$L__BB0_146;
	setp.ge.u32 	%p272, %r28, %r20;
	@%p272 bra 	$L__BB0_146;
	cvt.u64.u32 	%rd303, %r28;
	add.s64 	%rd304, %rd12, %rd303;
	cvt.u64.u32 	%rd305, %r23;
	add.s64 	%rd306, %rd129, %rd305;
	mad.lo.s64 	%rd307, %rd304, %rd111, %rd306;
	shl.b64 	%rd308, %rd307, 3;
	add.s64 	%rd96, %rd1, %rd308;
	ld.global.f64 	%fd923, [%rd96+256];
	add.f64 	%fd924, %fd1361, %fd923;
	st.global.f64 	[%rd96+256], %fd924;
	add.s32 	%r271, %r24, 33;
	setp.ge.u32 	%p273, %r271, %r20;
	@%p273 bra 	$L__BB0_146;
	shl.b64 	%rd97, %rd111, 3;
	add.s64 	%rd98, %rd96, %rd97;
	ld.global.f64 	%fd925, [%rd98+256];
	add.f64 	%fd926, %fd1362, %fd925;
	st.global.f64 	[%rd98+256], %fd926;
	add.s32 	%r272, %r24, 34;
	setp.ge.u32 	%p274, %r272, %r20;
	@%p274 bra 	$L__BB0_146;
	add.s64 	%rd99, %rd98, %rd97;
	ld.global.f64 	%fd927, [%rd99+256];
	add.f64 	%fd928, %fd1363, %fd927;
	st.global.f64 	[%rd99+256], %fd928;
	add.s32 	%r273, %r24, 35;
	setp.ge.u32 	%p275, %r273, %r20;
	@%p275 bra 	$L__BB0_146;
	add.s64 	%rd100, %rd99, %rd97;
	ld.global.f64 	%fd929, [%rd100+256];
	add.f64 	%fd930, %fd1364, %fd929;
	st.global.f64 	[%rd100+256], %fd930;
	add.s32 	%r274, %r24, 36;
	setp.ge.u32 	%p276, %r274, %r20;
	@%p276 bra 	$L__BB0_146;
	add.s64 	%rd101, %rd100, %rd97;
	ld.global.f64 	%fd931, [%rd101+256];
	add.f64 	%fd932, %fd1365, %fd931;
	st.global.f64 	[%rd101+256], %fd932;
	add.s32 	%r275, %r24, 37;
	setp.ge.u32 	%p277, %r275, %r20;
	@%p277 bra 	$L__BB0_146;
	add.s64 	%rd102, %rd101, %rd97;
	ld.global.f64 	%fd933, [%rd102+256];
	add.f64 	%fd934, %fd1366, %fd933;
	st.global.f64 	[%rd102+256], %fd934;
	add.s32 	%r276, %r24, 38;
	setp.ge.u32 	%p278, %r276, %r20;
	@%p278 bra 	$L__BB0_146;
	add.s64 	%rd103, %rd102, %rd97;
	ld.global.f64 	%fd935, [%rd103+256];
	add.f64 	%fd936, %fd1367, %fd935;
	st.global.f64 	[%rd103+256], %fd936;
	add.s32 	%r277, %r24, 39;
	setp.ge.u32 	%p279, %r277, %r20;
	@%p279 bra 	$L__BB0_146;
	add.s64 	%rd309, %rd103, %rd97;
	ld.global.f64 	%fd937, [%rd309+256];
	add.f64 	%fd938, %fd1370, %fd937;
	st.global.f64 	[%rd309+256], %fd938;
$L__BB0_146:
	ret;

}


// ===== COMPILED SASS (sm_100) =====

	.target	sm_100

	.elftype	@"ET_EXEC"


//--------------------- .note.nv.tkinfo           --------------------------
	.section	.note.nv.tkinfo,"",@"SHT_NOTE"
	.sectionflags	@"SHF_NOTE_NV_TKINFO"
	.tkinfo
        /*0018*/ 	.word	0x00000002
        /*0030*/ 	.string	""
        /*0030*/ 	.string	"ptxas"
        /*0030*/ 	.string	"Cuda compilation tools, release 13.0, V13.0.88"
        /*0030*/ 	.string	"Build cuda_13.0.r13.0/compiler.36424714_0"
        /*0030*/ 	.string	"-arch sm_100 -m 64 "



//--------------------- .note.nv.cuinfo           --------------------------
	.section	.note.nv.cuinfo,"",@"SHT_NOTE"
	.sectionflags	@"SHF_NOTE_NV_CUINFO"
        /*0018*/ 	.short	0x0002
        /*001a*/ 	.short	0x0064
        /*001c*/ 	.short	0x0082
	.zero		2


//--------------------- .nv.info                  --------------------------
	.section	.nv.info,"",@"SHT_CUDA_INFO"
	.align	4


	//----- nvinfo : EIATTR_REGCOUNT
	.align		4
        /*0000*/ 	.byte	0x04, 0x2f
        /*0002*/ 	.short	(.L_6 - .L_5)
	.align		4
.L_5:
        /*0004*/ 	.word	index@(_Z12dgemm_kernelPKdS0_Pdmmmbbmmm)
        /*0008*/ 	.word	0x000000f8


	//----- nvinfo : EIATTR_FRAME_SIZE
	.align		4
.L_6:
        /*000c*/ 	.byte	0x04, 0x11
        /*000e*/ 	.short	(.L_8 - .L_7)
	.align		4
.L_7:
        /*0010*/ 	.word	index@($__internal_0_$__cuda_sm20_div_u64)
        /*0014*/ 	.word	0x00000000


	//----- nvinfo : EIATTR_FRAME_SIZE
	.align		4
.L_8:
        /*0018*/ 	.byte	0x04, 0x11
        /*001a*/ 	.short	(.L_10 - .L_9)
	.align		4
.L_9:
        /*001c*/ 	.word	index@(_Z12dgemm_kernelPKdS0_Pdmmmbbmmm)
        /*0020*/ 	.word	0x00000000


	//----- nvinfo : EIATTR_MIN_STACK_SIZE
	.align		4
.L_10:
        /*0024*/ 	.byte	0x04, 0x12
        /*0026*/ 	.short	(.L_12 - .L_11)
	.align		4
.L_11:
        /*0028*/ 	.word	index@(_Z12dgemm_kernelPKdS0_Pdmmmbbmmm)
        /*002c*/ 	.word	0x00000000
.L_12:


//--------------------- .nv.compat                --------------------------
	.section	.nv.compat,"",@"SHT_CUDA_COMPAT_INFO"
	.align	4
        /*0000*/ 	.byte	0x02, 0x09, 0x00, 0x00, 0x02, 0x02, 0x01, 0x00, 0x02, 0x05, 0x05, 0x00, 0x03, 0x07, 0x01, 0x01
        /*0010*/ 	.byte	0x02, 0x03, 0x00, 0x00, 0x02, 0x06, 0x01, 0x00, 0x04, 0x0b, 0x08, 0x00, 0x01, 0x00, 0x00, 0x00
        /*0020*/ 	.byte	0x00, 0x00, 0x00, 0x00


//--------------------- .nv.info._Z12dgemm_kernelPKdS0_Pdmmmbbmmm --------------------------
	.section	.nv.info._Z12dgemm_kernelPKdS0_Pdmmmbbmmm,"",@"SHT_CUDA_INFO"
	.sectionflags	@""
	.align	4


	//----- nvinfo : EIATTR_CUDA_API_VERSION
	.align		4
        /*0000*/ 	.byte	0x04, 0x37
        /*0002*/ 	.short	(.L_14 - .L_13)
.L_13:
        /*0004*/ 	.word	0x00000082


	//----- nvinfo : EIATTR_KPARAM_INFO
	.align		4
.L_14:
        /*0008*/ 	.byte	0x04, 0x17
        /*000a*/ 	.short	(.L_16 - .L_15)
.L_15:
        /*000c*/ 	.word	0x00000000
        /*0010*/ 	.short	0x000a
        /*0012*/ 	.short	0x0048
        /*0014*/ 	.byte	0x00, 0xf0, 0x21, 0x00


	//----- nvinfo : EIATTR_KPARAM_INFO
	.align		4
.L_16:
        /*0018*/ 	.byte	0x04, 0x17
        /*001a*/ 	.short	(.L_18 - .L_17)
.L_17:
        /*001c*/ 	.word	0x00000000
        /*0020*/ 	.short	0x0009
        /*0022*/ 	.short	0x0040
        /*0024*/ 	.byte	0x00, 0xf0, 0x21, 0x00


	//----- nvinfo : EIATTR_KPARAM_INFO
	.align		4
.L_18:
        /*0028*/ 	.byte	0x04, 0x17
        /*002a*/ 	.short	(.L_20 - .L_19)
.L_19:
        /*002c*/ 	.word	0x00000000
        /*0030*/ 	.short	0x0008
        /*0032*/ 	.short	0x0038
        /*0034*/ 	.byte	0x00, 0xf0, 0x21, 0x00


	//----- nvinfo : EIATTR_KPARAM_INFO
	.align		4
.L_20:
        /*0038*/ 	.byte	0x04, 0x17
        /*003a*/ 	.short	(.L_22 - .L_21)
.L_21:
        /*003c*/ 	.word	0x00000000
        /*0040*/ 	.short	0x0007
        /*0042*/ 	.short	0x0031
        /*0044*/ 	.byte	0x00, 0xf0, 0x05, 0x00


	//----- nvinfo : EIATTR_KPARAM_INFO
	.align		4
.L_22:
        /*0048*/ 	.byte	0x04, 0x17
        /*004a*/ 	.short	(.L_24 - .L_23)
.L_23:
        /*004c*/ 	.word	0x00000000
        /*0050*/ 	.short	0x0006
        /*0052*/ 	.short	0x0030
        /*0054*/ 	.byte	0x00, 0xf0, 0x05, 0x00


	//----- nvinfo : EIATTR_KPARAM_INFO
	.align		4
.L_24:
        /*0058*/ 	.byte	0x04, 0x17
        /*005a*/ 	.short	(.L_26 - .L_25)
.L_25:
        /*005c*/ 	.word	0x00000000
        /*0060*/ 	.short	0x0005
        /*0062*/ 	.short	0x0028
        /*0064*/ 	.byte	0x00, 0xf0, 0x21, 0x00


	//----- nvinfo : EIATTR_KPARAM_INFO
	.align		4
.L_26:
        /*0068*/ 	.byte	0x04, 0x17
        /*006a*/ 	.short	(.L_28 - .L_27)
.L_27:
        /*006c*/ 	.word	0x00000000
        /*0070*/ 	.short	0x0004
        /*0072*/ 	.short	0x0020
        /*0074*/ 	.byte	0x00, 0xf0, 0x21, 0x00


	//----- nvinfo : EIATTR_KPARAM_INFO
	.align		4
.L_28:
        /*0078*/ 	.byte	0x04, 0x17
        /*007a*/ 	.short	(.L_30 - .L_29)
.L_29:
        /*007c*/ 	.word	0x00000000
        /*0080*/ 	.short	0x0003
        /*0082*/ 	.short	0x0018
        /*0084*/ 	.byte	0x00, 0xf0, 0x21, 0x00


	//----- nvinfo : EIATTR_KPARAM_INFO
	.align		4
.L_30:
        /*0088*/ 	.byte	0x04, 0x17
        /*008a*/ 	.short	(.L_32 - .L_31)
.L_31:
        /*008c*/ 	.word	0x00000000
        /*0090*/ 	.short	0x0002
        /*0092*/ 	.short	0x0010
        /*0094*/ 	.byte	0x00, 0xf5, 0x21, 0x00


	//----- nvinfo : EIATTR_KPARAM_INFO
	.align		4
.L_32:
        /*0098*/ 	.byte	0x04, 0x17
        /*009a*/ 	.short	(.L_34 - .L_33)
.L_33:
        /*009c*/ 	.word	0x00000000
        /*00a0*/ 	.short	0x0001
        /*00a2*/ 	.short	0x0008
        /*00a4*/ 	.byte	0x00, 0xf5, 0x21, 0x00


	//----- nvinfo : EIATTR_KPARAM_INFO
	.align		4
.L_34:
        /*00a8*/ 	.byte	0x04, 0x17
        /*00aa*/ 	.short	(.L_36 - .L_35)
.L_35:
        /*00ac*/ 	.word	0x00000000
        /*00b0*/ 	.short	0x0000
        /*00b2*/ 	.short	0x0000
        /*00b4*/ 	.byte	0x00, 0xf5, 0x21, 0x00


	//----- nvinfo : EIATTR_SPARSE_MMA_MASK
	.align		4
.L_36:
        /*00b8*/ 	.byte	0x03, 0x50
        /*00ba*/ 	.short	0x0000


	//----- nvinfo : EIATTR_MAXREG_COUNT
	.align		4
        /*00bc*/ 	.byte	0x03, 0x1b
        /*00be*/ 	.short	0x00ff


	//----- nvinfo : EIATTR_NUM_BARRIERS
	.align		4
        /*00c0*/ 	.byte	0x02, 0x4c
        /*00c2*/ 	.byte	0x01
	.zero		1


	//----- nvinfo : EIATTR_EXTERNS
	.align		4
        /*00c4*/ 	.byte	0x04, 0x0f
        /*00c6*/ 	.short	(.L_38 - .L_37)


	//   ....[0]....
	.align		4
.L_37:
        /*00c8*/ 	.word	index@(__assertfail)


	//----- nvinfo : EIATTR_MERCURY_ISA_VERSION
	.align		4
.L_38:
        /*00cc*/ 	.byte	0x03, 0x5f
        /*00ce*/ 	.short	0x0101


	//----- nvinfo : EIATTR_COOP_GROUP_MASK_REGIDS
	.align		4
        /*00d0*/ 	.byte	0x04, 0x29
        /*00d2*/ 	.short	(.L_40 - .L_39)


	//   ....[0]....
.L_39:
        /*00d4*/ 	.word	0xffffffff


	//   ....[1]....
        /*00d8*/ 	.word	0xffffffff


	//   ....[2]....
        /*00dc*/ 	.word	0xffffffff


	//   ....[3]....
        /*00e0*/ 	.word	0xffffffff


	//   ....[4]....
        /*00e4*/ 	.word	0xffffffff


	//   ....[5]....
        /*00e8*/ 	.word	0xffffffff


	//   ....[6]....
        /*00ec*/ 	.word	0xffffffff


	//   ....[7]....
        /*00f0*/ 	.word	0xffffffff


	//   ....[8]....
        /*00f4*/ 	.word	0xffffffff


	//   ....[9]....
        /*00f8*/ 	.word	0xffffffff


	//   ....[10]....
        /*00fc*/ 	.word	0xffffffff


	//   ....[11]....
        /*0100*/ 	.word	0xffffffff


	//   ....[12]....
        /*0104*/ 	.word	0xffffffff


	//   ....[13]....
        /*0108*/ 	.word	0xffffffff


	//   ....[14]....
        /*010c*/ 	.word	0xffffffff


	//   ....[15]....
        /*0110*/ 	.word	0xffffffff


	//   ....[16]....
        /*0114*/ 	.word	0xffffffff


	//   ....[17]....
        /*0118*/ 	.word	0xffffffff


	//   ....[18]....
        /*011c*/ 	.word	0xffffffff


	//   ....[19]....
        /*0120*/ 	.word	0xffffffff


	//   ....[20]....
        /*0124*/ 	.word	0xffffffff


	//   ....[21]....
        /*0128*/ 	.word	0xffffffff


	//   ....[22]....
        /*012c*/ 	.word	0xffffffff


	//   ....[23]....
        /*0130*/ 	.word	0xffffffff


	//   ....[24]....
        /*0134*/ 	.word	0xffffffff


	//   ....[25]....
        /*0138*/ 	.word	0xffffffff


	//   ....[26]....
        /*013c*/ 	.word	0xffffffff


	//   ....[27]....
        /*0140*/ 	.word	0xffffffff


	//   ....[28]....
        /*0144*/ 	.word	0xffffffff


	//   ....[29]....
        /*0148*/ 	.word	0xffffffff


	//   ....[30]....
        /*014c*/ 	.word	0xffffffff


	//   ....[31]....
        /*0150*/ 	.word	0xffffffff


	//   ....[32]....
        /*0154*/ 	.word	0xffffffff


	//   ....[33]....
        /*0158*/ 	.word	0xffffffff


	//   ....[34]....
        /*015c*/ 	.word	0xffffffff


	//   ....[35]....
        /*0160*/ 	.word	0xffffffff


	//   ....[36]....
        /*0164*/ 	.word	0xffffffff


	//   ....[37]....
        /*0168*/ 	.word	0xffffffff


	//   ....[38]....
        /*016c*/ 	.word	0xffffffff


	//   ....[39]....
        /*0170*/ 	.word	0xffffffff


	//   ....[40]....
        /*0174*/ 	.word	0xffffffff


	//   ....[41]....
        /*0178*/ 	.word	0xffffffff


	//   ....[42]....
        /*017c*/ 	.word	0xffffffff


	//   ....[43]....
        /*0180*/ 	.word	0xffffffff


	//   ....[44]....
        /*0184*/ 	.word	0xffffffff


	//   ....[45]....
        /*0188*/ 	.word	0xffffffff


	//   ....[46]....
        /*018c*/ 	.word	0xffffffff


	//   ....[47]....
        /*0190*/ 	.word	0xffffffff


	//   ....[48]....
        /*0194*/ 	.word	0xffffffff


	//   ....[49]....
        /*0198*/ 	.word	0xffffffff


	//   ....[50]....
        /*019c*/ 	.word	0xffffffff


	//   ....[51]....
        /*01a0*/ 	.word	0xffffffff


	//   ....[52]....
        /*01a4*/ 	.word	0xffffffff


	//   ....[53]....
        /*01a8*/ 	.word	0xffffffff


	//   ....[54]....
        /*01ac*/ 	.word	0xffffffff


	//   ....[55]....
        /*01b0*/ 	.word	0xffffffff


	//   ....[56]....
        /*01b4*/ 	.word	0xffffffff


	//   ....[57]....
        /*01b8*/ 	.word	0xffffffff


	//   ....[58]....
        /*01bc*/ 	.word	0xffffffff


	//   ....[59]....
        /*01c0*/ 	.word	0xffffffff


	//   ....[60]....
        /*01c4*/ 	.word	0xffffffff


	//   ....[61]....
        /*01c8*/ 	.word	0xffffffff


	//   ....[62]....
        /*01cc*/ 	.word	0xffffffff


	//   ....[63]....
        /*01d0*/ 	.word	0xffffffff


	//   ....[64]....
        /*01d4*/ 	.word	0xffffffff


	//   ....[65]....
        /*01d8*/ 	.word	0xffffffff


	//   ....[66]....
        /*01dc*/ 	.word	0xffffffff


	//   ....[67]....
        /*01e0*/ 	.word	0xffffffff


	//   ....[68]....
        /*01e4*/ 	.word	0xffffffff


	//   ....[69]....
        /*01e8*/ 	.word	0xffffffff


	//   ....[70]....
        /*01ec*/ 	.word	0xffffffff


	//   ....[71]....
        /*01f0*/ 	.word	0xffffffff


	//   ....[72]....
        /*01f4*/ 	.word	0x0500000f


	//   ....[73]....
        /*01f8*/ 	.word	0x0500000f


	//   ....[74]....
        /*01fc*/ 	.word	0x0500000f


	//   ....[75]....
        /*0200*/ 	.word	0x0500000f


	//   ....[76]....
        /*0204*/ 	.word	0x0500000f


	//   ....[77]....
        /*0208*/ 	.word	0x0500000f


	//   ....[78]....
        /*020c*/ 	.word	0x0500000f


	//   ....[79]....
        /*0210*/ 	.word	0x0500000f


	//   ....[80]....
        /*0214*/ 	.word	0x0500000f


	//   ....[81]....
        /*0218*/ 	.word	0x0500000f


	//   ....[82]....
        /*021c*/ 	.word	0x0500000f


	//   ....[83]....
        /*0220*/ 	.word	0x0500000f


	//   ....[84]....
        /*0224*/ 	.word	0x0500000f


	//   ....[85]....
        /*0228*/ 	.word	0x0500000f


	//   ....[86]....
        /*022c*/ 	.word	0x0500000f


	//   ....[87]....
        /*0230*/ 	.word	0x0500000f


	//   ....[88]....
        /*0234*/ 	.word	0x0500000f


	//   ....[89]....
        /*0238*/ 	.word	0x0500000f


	//   ....[90]....
        /*023c*/ 	.word	0x0500000f


	//   ....[91]....
        /*0240*/ 	.word	0x0500000f


	//   ....[92]....
        /*0244*/ 	.word	0x0500000f


	//   ....[93]....
        /*0248*/ 	.word	0x0500000f


	//   ....[94]....
        /*024c*/ 	.word	0x0500000f


	//   ....[95]....
        /*0250*/ 	.word	0x0500000f


	//   ....[96]....
        /*0254*/ 	.word	0x0500000f


	//   ....[97]....
        /*0258*/ 	.word	0x0500000f


	//   ....[98]....
        /*025c*/ 	.word	0x0500000f


	//   ....[99]....
        /*0260*/ 	.word	0x0500000f


	//   ....[100]....
        /*0264*/ 	.word	0x0500000f


	//   ....[101]....
        /*0268*/ 	.word	0x0500000f


	//   ....[102]....
        /*026c*/ 	.word	0x0500000f


	//   ....[103]....
        /*0270*/ 	.word	0x0500000f


	//   ....[104]....
        /*0274*/ 	.word	0x0500000f


	//   ....[105]....
        /*0278*/ 	.word	0x0500000f


	//   ....[106]....
        /*027c*/ 	.word	0x0500000f


	//   ....[107]....
        /*0280*/ 	.word	0x0500000f


	//   ....[108]....
        /*0284*/ 	.word	0x0500000f


	//   ....[109]....
        /*0288*/ 	.word	0x0500000f


	//   ....[110]....
        /*028c*/ 	.word	0x0500000f


	//   ....[111]....
        /*0290*/ 	.word	0x0500000f


	//   ....[112]....
        /*0294*/ 	.word	0x0500000f


	//   ....[113]....
        /*0298*/ 	.word	0x0500000f


	//   ....[114]....
        /*029c*/ 	.word	0x0500000f


	//   ....[115]....
        /*02a0*/ 	.word	0x0500000f


	//   ....[116]....
        /*02a4*/ 	.word	0x0500000f


	//   ....[117]....
        /*02a8*/ 	.word	0x0500000f


	//   ....[118]....
        /*02ac*/ 	.word	0x0500000f


	//   ....[119]....
        /*02b0*/ 	.word	0x0500000f


	//   ....[120]....
        /*02b4*/ 	.word	0x0500000f


	//   ....[121]....
        /*02b8*/ 	.word	0x0500000f


	//   ....[122]....
        /*02bc*/ 	.word	0x0500000f


	//   ....[123]....
        /*02c0*/ 	.word	0x0500000f


	//   ....[124]....
        /*02c4*/ 	.word	0x0500000f


	//   ....[125]....
        /*02c8*/ 	.word	0x0500000f


	//   ....[126]....
        /*02cc*/ 	.word	0x0500000f


	//   ....[127]....
        /*02d0*/ 	.word	0x0500000f


	//   ....[128]....
        /*02d4*/ 	.word	0x0500000f


	//   ....[129]....
        /*02d8*/ 	.word	0x0500000f


	//   ....[130]....
        /*02dc*/ 	.word	0x0500000f


	//   ....[131]....
        /*02e0*/ 	.word	0x0500000f


	//   ....[132]....
        /*02e4*/ 	.word	0x0500000f


	//   ....[133]....
        /*02e8*/ 	.word	0x0500000f


	//   ....[134]....
        /*02ec*/ 	.word	0x0500000f


	//   ....[135]....
        /*02f0*/ 	.word	0x0500000f


	//   ....[136]....
        /*02f4*/ 	.word	0x0500000f


	//   ....[137]....
        /*02f8*/ 	.word	0x0500000f


	//   ....[138]....
        /*02fc*/ 	.word	0x0500000f


	//   ....[139]....
        /*0300*/ 	.word	0x0500000f


	//   ....[140]....
        /*0304*/ 	.word	0x0500000f


	//   ....[141]....
        /*0308*/ 	.word	0x0500000f


	//   ....[142]....
        /*030c*/ 	.word	0x0500000f


	//   ....[143]....
        /*0310*/ 	.word	0x0500000f


	//----- nvinfo : EIATTR_COOP_GROUP_INSTR_OFFSETS
	.align		4
.L_40:
        /*0314*/ 	.byte	0x04, 0x28
        /*0316*/ 	.short	(.L_42 - .L_41)


	//   ....[0]....
.L_41:
        /*0318*/ 	.word	0x00004500


	//   ....[1]....
        /*031c*/ 	.word	0x00004510


	//   ....[2]....
        /*0320*/ 	.word	0x00004520


	//   ....[3]....
        /*0324*/ 	.word	0x00004530


	//   ....[4]....
        /*0328*/ 	.word	0x00004540


	//   ....[5]....
        /*032c*/ 	.word	0x00004550


	//   ....[6]....
        /*0330*/ 	.word	0x00004560


	//   ....[7]....
        /*0334*/ 	.word	0x00004570


	//   ....[8]....
        /*0338*/ 	.word	0x00004580


	//   ....[9]....
        /*033c*/ 	.word	0x00004590


	//   ....[10]....
        /*0340*/ 	.word	0x000045a0


	//   ....[11]....
        /*0344*/ 	.word	0x000045b0


	//   ....[12]....
        /*0348*/ 	.word	0x000045c0


	//   ....[13]....
        /*034c*/ 	.word	0x000045d0


	//   ....[14]....
        /*0350*/ 	.word	0x000045e0


	//   ....[15]....
        /*0354*/ 	.word	0x000045f0


	//   ....[16]....
        /*0358*/ 	.word	0x00004600


	//   ....[17]....
        /*035c*/ 	.word	0x00004610


	//   ....[18]....
        /*0360*/ 	.word	0x00004620


	//   ....[19]....
        /*0364*/ 	.word	0x00004640


	//   ....[20]....
        /*0368*/ 	.word	0x00004650


	//   ....[21]....
        /*036c*/ 	.word	0x00004660


	//   ....[22]....
        /*0370*/ 	.word	0x00004670


	//   ....[23]....
        /*0374*/ 	.word	0x00004690


	//   ....[24]....
        /*0378*/ 	.word	0x000046b0


	//   ....[25]....
        /*037c*/ 	.word	0x000046c0


	//   ....[26]....
        /*0380*/ 	.word	0x000046d0


	//   ....[27]....
        /*0384*/ 	.word	0x000046e0


	//   ....[28]....
        /*0388*/ 	.word	0x000046f0


	//   ....[29]....
        /*038c*/ 	.word	0x00004710


	//   ....[30]....
        /*0390*/ 	.word	0x00004730


	//   ....[31]....
        /*0394*/ 	.word	0x00004750


	//   ....[32]....
        /*0398*/ 	.word	0x00004770


	//   ....[33]....
        /*039c*/ 	.word	0x00004790


	//   ....[34]....
        /*03a0*/ 	.word	0x000047b0


	//   ....[35]....
        /*03a4*/ 	.word	0x000047d0


	//   ....[36]....
        /*03a8*/ 	.word	0x000047f0


	//   ....[37]....
        /*03ac*/ 	.word	0x00004810


	//   ....[38]....
        /*03b0*/ 	.word	0x00004830


	//   ....[39]....
        /*03b4*/ 	.word	0x00004850


	//   ....[40]....
        /*03b8*/ 	.word	0x00004870


	//   ....[41]....
        /*03bc*/ 	.word	0x00004880


	//   ....[42]....
        /*03c0*/ 	.word	0x00004890


	//   ....[43]....
        /*03c4*/ 	.word	0x000048a0


	//   ....[44]....
        /*03c8*/ 	.word	0x000048b0


	//   ....[45]....
        /*03cc*/ 	.word	0x000048c0


	//   ....[46]....
        /*03d0*/ 	.word	0x000048d0


	//   ....[47]....
        /*03d4*/ 	.word	0x000048e0


	//   ....[48]....
        /*03d8*/ 	.word	0x000048f0


	//   ....[49]....
        /*03dc*/ 	.word	0x00004900


	//   ....[50]....
        /*03e0*/ 	.word	0x00004910


	//   ....[51]....
        /*03e4*/ 	.word	0x00004920


	//   ....[52]....
        /*03e8*/ 	.word	0x00004930


	//   ....[53]....
        /*03ec*/ 	.word	0x00004950


	//   ....[54]....
        /*03f0*/ 	.word	0x00004970


	//   ....[55]....
        /*03f4*/ 	.word	0x00004990


	//   ....[56]....
        /*03f8*/ 	.word	0x000049b0


	//   ....[57]....
        /*03fc*/ 	.word	0x000049c0


	//   ....[58]....
        /*0400*/ 	.word	0x000049d0


	//   ....[59]....
        /*0404*/ 	.word	0x000049e0


	//   ....[60]....
        /*0408*/ 	.word	0x000049f0


	//   ....[61]....
        /*040c*/ 	.word	0x00004a00


	//   ....[62]....
        /*0410*/ 	.word	0x00004a10


	//   ....[63]....
        /*0414*/ 	.word	0x00004a20


	//   ....[64]....
        /*0418*/ 	.word	0x00004a30


	//   ....[65]....
        /*041c*/ 	.word	0x00004a40


	//   ....[66]....
        /*0420*/ 	.word	0x00004a50


	//   ....[67]....
        /*0424*/ 	.word	0x00004a60


	//   ....[68]....
        /*0428*/ 	.word	0x00004a70


	//   ....[69]....
        /*042c*/ 	.word	0x00004a90


	//   ....[70]....
        /*0430*/ 	.word	0x00004ab0


	//   ....[71]....
        /*0434*/ 	.word	0x00004ad0


	//   ....[72]....
        /*0438*/ 	.word	0x00008500


	//   ....[73]....
        /*043c*/ 	.word	0x00008550


	//   ....[74]....
        /*0440*/ 	.word	0x000085a0


	//   ....[75]....
        /*0444*/ 	.word	0x000085f0


	//   ....[76]....
        /*0448*/ 	.word	0x00008640


	//   ....[77]....
        /*044c*/ 	.word	0x00008690


	//   ....[78]....
        /*0450*/ 	.word	0x000086e0


	//   ....[79]....
        /*0454*/ 	.word	0x00008730


	//   ....[80]....
        /*0458*/ 	.word	0x00008780


	//   ....[81]....
        /*045c*/ 	.word	0x000087d0


	//   ....[82]....
        /*0460*/ 	.word	0x00008820


	//   ....[83]....
        /*0464*/ 	.word	0x00008870


	//   ....[84]....
        /*0468*/ 	.word	0x000088c0


	//   ....[85]....
        /*046c*/ 	.word	0x00008910


	//   ....[86]....
        /*0470*/ 	.word	0x00008960


	//   ....[87]....
        /*0474*/ 	.word	0x000089b0


	//   ....[88]....
        /*0478*/ 	.word	0x00008a00


	//   ....[89]....
        /*047c*/ 	.word	0x00008a60


	//   ....[90]....
        /*0480*/ 	.word	0x00008ab0


	//   ....[91]....
        /*0484*/ 	.word	0x00008b00


	//   ....[92]....
        /*0488*/ 	.word	0x00008b50


	//   ....[93]....
        /*048c*/ 	.word	0x00008ba0


	//   ....[94]....
        /*0490*/ 	.word	0x00008bf0


	//   ....[95]....
        /*0494*/ 	.word	0x00008c40


	//   ....[96]....
        /*0498*/ 	.word	0x00008c90


	//   ....[97]....
        /*049c*/ 	.word	0x00008ce0


	//   ....[98]....
        /*04a0*/ 	.word	0x00008d30


	//   ....[99]....
        /*04a4*/ 	.word	0x00008d80


	//   ....[100]....
        /*04a8*/ 	.word	0x00008dd0


	//   ....[101]....
        /*04ac*/ 	.word	0x00008e20


	//   ....[102]....
        /*04b0*/ 	.word	0x00008e80


	//   ....[103]....
        /*04b4*/ 	.word	0x00008ee0


	//   ....[104]....
        /*04b8*/ 	.word	0x00008f30


	//   ....[105]....
        /*04bc*/ 	.word	0x00008f80


	//   ....[106]....
        /*04c0*/ 	.word	0x00008fd0


	//   ....[107]....
        /*04c4*/ 	.word	0x00009020


	//   ....[108]....
        /*04c8*/ 	.word	0x00009070


	//   ....[109]....
        /*04cc*/ 	.word	0x000090c0


	//   ....[110]....
        /*04d0*/ 	.word	0x00009110


	//   ....[111]....
        /*04d4*/ 	.word	0x00009160


	//   ....[112]....
        /*04d8*/ 	.word	0x000091b0


	//   ....[113]....
        /*04dc*/ 	.word	0x00009200


	//   ....[114]....
        /*04e0*/ 	.word	0x00009250


	//   ....[115]....
        /*04e4*/ 	.word	0x000092a0


	//   ....[116]....
        /*04e8*/ 	.word	0x00009300


	//   ....[117]....
        /*04ec*/ 	.word	0x00009360


	//   ....[118]....
        /*04f0*/ 	.word	0x000093c0


	//   ....[119]....
        /*04f4*/ 	.word	0x00009420


	//   ....[120]....
        /*04f8*/ 	.word	0x00009470


	//   ....[121]....
        /*04fc*/ 	.word	0x000094c0


	//   ....[122]....
        /*0500*/ 	.word	0x00009510


	//   ....[123]....
        /*0504*/ 	.word	0x00009560


	//   ....[124]....
        /*0508*/ 	.word	0x000095c0


	//   ....[125]....
        /*050c*/ 	.word	0x00009620


	//   ....[126]....
        /*0510*/ 	.word	0x00009690


	//   ....[127]....
        /*0514*/ 	.word	0x00009700


	//   ....[128]....
        /*0518*/ 	.word	0x00009760


	//   ....[129]....
        /*051c*/ 	.word	0x000097c0


	//   ....[130]....
        /*0520*/ 	.word	0x00009810


	//   ....[131]....
        /*0524*/ 	.word	0x00009860


	//   ....[132]....
        /*0528*/ 	.word	0x000098b0


	//   ....[133]....
        /*052c*/ 	.word	0x00009900


	//   ....[134]....
        /*0530*/ 	.word	0x00009950


	//   ....[135]....
        /*0534*/ 	.word	0x000099a0


	//   ....[136]....
        /*0538*/ 	.word	0x00009a00


	//   ....[137]....
        /*053c*/ 	.word	0x00009a60


	//   ....[138]....
        /*0540*/ 	.word	0x00009ac0


	//   ....[139]....
        /*0544*/ 	.word	0x00009b20


	//   ....[140]....
        /*0548*/ 	.word	0x00009b80


	//   ....[141]....
        /*054c*/ 	.word	0x00009be0


	//   ....[142]....
        /*0550*/ 	.word	0x00009c40


	//   ....[143]....
        /*0554*/ 	.word	0x00009ca0


	//----- nvinfo : EIATTR_VRC_CTA_INIT_COUNT
	.align		4
.L_42:
        /*0558*/ 	.byte	0x02, 0x4a
	.zero		1
	.zero		1


	//----- nvinfo : EIATTR_SYSCALL_OFFSETS
	.align		4
        /*055c*/ 	.byte	0x04, 0x46
        /*055e*/ 	.short	(.L_44 - .L_43)


	//   ....[0]....
.L_43:
        /*0560*/ 	.word	0x00000160


	//   ....[1]....
        /*0564*/ 	.word	0x000007a0


	//----- nvinfo : EIATTR_EXIT_INSTR_OFFSETS
	.align		4
.L_44:
        /*0568*/ 	.byte	0x04, 0x1c
        /*056a*/ 	.short	(.L_46 - .L_45)


	//   ....[0]....
.L_45:
        /*056c*/ 	.word	0x00003590


	//   ....[1]....
        /*0570*/ 	.word	0x00008000


	//   ....[2]....
        /*0574*/ 	.word	0x00008010


	//   ....[3]....
        /*0578*/ 	.word	0x00008130


	//   ....[4]....
        /*057c*/ 	.word	0x000081d0


	//   ....[5]....
        /*0580*/ 	.word	0x00008250


	//   ....[6]....
        /*0584*/ 	.word	0x000082d0


	//   ....[7]....
        /*0588*/ 	.word	0x00008350


	//   ....[8]....
        /*058c*/ 	.word	0x000083d0


	//   ....[9]....
        /*0590*/ 	.word	0x00008450


	//   ....[10]....
        /*0594*/ 	.word	0x000084b0


	//----- nvinfo : EIATTR_MAX_THREADS
	.align		4
.L_46:
        /*0598*/ 	.byte	0x04, 0x05
        /*059a*/ 	.short	(.L_48 - .L_47)
.L_47:
        /*059c*/ 	.word	0x00000100
        /*05a0*/ 	.word	0x00000001
        /*05a4*/ 	.word	0x00000001


	//----- nvinfo : EIATTR_CRS_STACK_SIZE
	.align		4
.L_48:
        /*05a8*/ 	.byte	0x04, 0x1e
        /*05aa*/ 	.short	(.L_50 - .L_49)
.L_49:
        /*05ac*/ 	.word	0x00000000


	//----- nvinfo : EIATTR_CBANK_PARAM_SIZE
	.align		4
.L_50:
        /*05b0*/ 	.byte	0x03, 0x19
        /*05b2*/ 	.short	0x0050


	//----- nvinfo : EIATTR_PARAM_CBANK
	.align		4
        /*05b4*/ 	.byte	0x04, 0x0a
        /*05b6*/ 	.short	(.L_52 - .L_51)
	.align		4
.L_51:
        /*05b8*/ 	.word	index@(.nv.constant0._Z12dgemm_kernelPKdS0_Pdmmmbbmmm)
        /*05bc*/ 	.short	0x0380
        /*05be*/ 	.short	0x0050


	//----- nvinfo : EIATTR_SW_WAR
	.align		4
.L_52:
        /*05c0*/ 	.byte	0x04, 0x36
        /*05c2*/ 	.short	(.L_54 - .L_53)
.L_53:
        /*05c4*/ 	.word	0x00000008
.L_54:


//--------------------- .nv.callgraph             --------------------------
	.section	.nv.callgraph,"",@"SHT_CUDA_CALLGRAPH"
	.align	4
	.sectionentsize	8
	.align		4
        /*0000*/ 	.word	0x00000000
	.align		4
        /*0004*/ 	.word	0xffffffff
	.align		4
        /*0008*/ 	.word	index@(_Z12dgemm_kernelPKdS0_Pdmmmbbmmm)
	.align		4
        /*000c*/ 	.word	index@(__assertfail)
	.align		4
        /*0010*/ 	.word	0x00000000
	.align		4
        /*0014*/ 	.word	0xfffffffe
	.align		4
        /*0018*/ 	.word	0x00000000
	.align		4
        /*001c*/ 	.word	0xfffffffd
	.align		4
        /*0020*/ 	.word	0x00000000
	.align		4
        /*0024*/ 	.word	0xfffffffc


//--------------------- .nv.constant4             --------------------------
	.section	.nv.constant4,"a",@progbits
	.align	8
	.align		8
.nv.constant4:
        /*0000*/ 	.dword	__assertfail
	.align		8
        /*0008*/ 	.dword	__unnamed_1
	.align		8
        /*0010*/ 	.dword	__unnamed_2
	.align		8
        /*0018*/ 	.dword	$str
	.align		8
        /*0020*/ 	.dword	$str$1
	.align		8
        /*0028*/ 	.dword	$str$2


//--------------------- .text._Z12dgemm_kernelPKdS0_Pdmmmbbmmm --------------------------
	.section	.text._Z12dgemm_kernelPKdS0_Pdmmmbbmmm,"ax",@progbits
	.align	128
        .global         _Z12dgemm_kernelPKdS0_Pdmmmbbmmm
        .type           _Z12dgemm_kernelPKdS0_Pdmmmbbmmm,@function
        .size           _Z12dgemm_kernelPKdS0_Pdmmmbbmmm,(.L_x_106 - _Z12dgemm_kernelPKdS0_Pdmmmbbmmm)
        .other          _Z12dgemm_kernelPKdS0_Pdmmmbbmmm,@"STO_CUDA_ENTRY STV_DEFAULT"
_Z12dgemm_kernelPKdS0_Pdmmmbbmmm:
.text._Z12dgemm_kernelPKdS0_Pdmmmbbmmm:
[----:B------:R-:W0:Y:S08]  /*0000*/  LDC R1, c[0x0][0x37c] ;  /* 0x0000df00ff017b82 */ /* 0x000e300000000800 */
[----:B------:R-:W1:Y:S01]  /*0010*/  LDC R23, c[0x0][0x364] ;  /* 0x0000d900ff177b82 */ /* 0x000e620000000800 */
[----:B------:R-:W2:Y:S07]  /*0020*/  LDCU.64 UR36, c[0x0][0x358] ;  /* 0x00006b00ff2477ac */ /* 0x000eae0008000a00 */
[----:B------:R-:W3:Y:S01]  /*0030*/  LDC R0, c[0x0][0x368] ;  /* 0x0000da00ff007b82 */ /* 0x000ee20000000800 */
[----:B-1----:R-:W-:-:S02]  /*0040*/  ISETP.EQ.AND P1, PT, R23, 0x2, PT ;  /* 0x000000021700780c */ /* 0x002fc40003f22270 */
[----:B---3--:R-:W-:-:S13]  /*0050*/  ISETP.NE.AND P0, PT, R0, 0x4, PT ;  /* 0x000000040000780c */ /* 0x008fda0003f05270 */
[----:B0-2---:R-:W-:Y:S05]  /*0060*/  @!P0 BRA P1, `(.L_x_0) ;  /* 0x0000000000408947 */ /* 0x005fea0000800000 */
[----:B------:R-:W-:Y:S01]  /*0070*/  MOV R0, 0x0 ;  /* 0x0000000000007802 */ /* 0x000fe20000000f00 */
[----:B------:R-:W0:Y:S01]  /*0080*/  LDCU.64 UR4, c[0x4][0x18] ;  /* 0x01000300ff0477ac */ /* 0x000e220008000a00 */
[----:B------:R-:W-:Y:S02]  /*0090*/  HFMA2 R12, -RZ, RZ, 0, 5.9604644775390625e-08 ;  /* 0x00000001ff0c7431 */ /* 0x000fe400000001ff */
[----:B------:R-:W-:Y:S01]  /*00a0*/  IMAD.MOV.U32 R8, RZ, RZ, 0xa2 ;  /* 0x000000a2ff087424 */ /* 0x000fe200078e00ff */
[----:B------:R1:W2:Y:S01]  /*00b0*/  LDC.64 R2, c[0x4][R0] ;  /* 0x0100000000027b82 */ /* 0x0002a20000000a00 */
[----:B------:R-:W3:Y:S01]  /*00c0*/  LDCU.64 UR6, c[0x4][0x20] ;  /* 0x01000400ff0677ac */ /* 0x000ee20008000a00 */
[----:B------:R-:W-:Y:S01]  /*00d0*/  IMAD.MOV.U32 R13, RZ, RZ, RZ ;  /* 0x000000ffff0d7224 */ /* 0x000fe200078e00ff */
[----:B------:R-:W4:Y:S01]  /*00e0*/  LDCU.64 UR8, c[0x4][0x8] ;  /* 0x01000100ff0877ac */ /* 0x000f220008000a00 */
[----:B0-----:R-:W-:Y:S02]  /*00f0*/  IMAD.U32 R4, RZ, RZ, UR4 ;  /* 0x00000004ff047e24 */ /* 0x001fe4000f8e00ff */
[----:B------:R-:W-:-:S02]  /*0100*/  IMAD.U32 R5, RZ, RZ, UR5 ;  /* 0x00000005ff057e24 */ /* 0x000fc4000f8e00ff */
[----:B---3--:R-:W-:Y:S01]  /*0110*/  IMAD.U32 R6, RZ, RZ, UR6 ;  /* 0x00000006ff067e24 */ /* 0x008fe2000f8e00ff */
[----:B------:R-:W-:Y:S01]  /*0120*/  MOV R7, UR7 ;  /* 0x0000000700077c02 */ /* 0x000fe20008000f00 */
[----:B----4-:R-:W-:Y:S02]  /*0130*/  IMAD.U32 R10, RZ, RZ, UR8 ;  /* 0x00000008ff0a7e24 */ /* 0x010fe4000f8e00ff */
[----:B-1----:R-:W-:-:S07]  /*0140*/  IMAD.U32 R11, RZ, RZ, UR9 ;  /* 0x00000009ff0b7e24 */ /* 0x002fce000f8e00ff */
[----:B------:R-:W-:-:S07]  /*0150*/  LEPC R20, `(.L_x_0) ;  /* 0x000000001014794e */ /* 0x000fce0000000000 */
[----:B--2---:R-:W-:Y:S05]  /*0160*/  CALL.ABS.NOINC R2 ;  /* 0x0000000002007343 */ /* 0x004fea0003c00000 */
.L_x_0:
[----:B------:R-:W0:Y:S02]  /*0170*/  LDC.64 R8, c[0x0][0x3a0] ;  /* 0x0000e800ff087b82 */ /* 0x000e240000000a00 */
[----:B0-----:R-:W-:Y:S02]  /*0180*/  IADD3 R7, P0, PT, R8, 0x5f, RZ ;  /* 0x0000005f08077810 */ /* 0x001fe40007f1e0ff */
[----:B------:R-:W0:Y:S03]  /*0190*/  S2R R8, SR_CTAID.X ;  /* 0x0000000000087919 */ /* 0x000e260000002500 */
[----:B------:R-:W-:-:S04]  /*01a0*/  IMAD.X R9, RZ, RZ, R9, P0 ;  /* 0x000000ffff097224 */ /* 0x000fc800000e0609 */
[----:B------:R-:W-:-:S04]  /*01b0*/  IMAD.WIDE.U32 R2, R9, -0x55555555, RZ ;  /* 0xaaaaaaab09027825 */ /* 0x000fc800078e00ff */
[----:B------:R-:W-:-:S04]  /*01c0*/  IMAD.WIDE.U32 R4, P0, R7, -0x55555556, R2 ;  /* 0xaaaaaaaa07047825 */ /* 0x000fc80007800002 */
[----:B------:R-:W-:Y:S01]  /*01d0*/  IMAD.WIDE.U32 R2, R7, -0x55555555, RZ ;  /* 0xaaaaaaab07027825 */ /* 0x000fe200078e00ff */
[----:B------:R-:W-:-:S03]  /*01e0*/  MOV R6, R5 ;  /* 0x0000000500067202 */ /* 0x000fc60000000f00 */
[----:B------:R-:W-:Y:S01]  /*01f0*/  IMAD.X R7, RZ, RZ, RZ, P0 ;  /* 0x000000ffff077224 */ /* 0x000fe200000e06ff */
[----:B------:R-:W-:-:S05]  /*0200*/  IADD3 RZ, P0, PT, R3, R4, RZ ;  /* 0x0000000403ff7210 */ /* 0x000fca0007f1e0ff */
[----:B------:R-:W-:-:S05]  /*0210*/  IMAD.WIDE.U32.X R2, R9, -0x55555556, R6, P0 ;  /* 0xaaaaaaaa09027825 */ /* 0x000fca00000e0406 */
[--C-:B------:R-:W-:Y:S02]  /*0220*/  SHF.R.U32.HI R15, RZ, 0x6, R3.reuse ;  /* 0x00000006ff0f7819 */ /* 0x100fe40000011603 */
[----:B------:R-:W-:Y:S02]  /*0230*/  SHF.R.U64 R13, R2, 0x6, R3 ;  /* 0x00000006020d7819 */ /* 0x000fe40000001203 */
[----:B------:R-:W-:-:S13]  /*0240*/  LOP3.LUT P0, RZ, R15, 0x3ffffff, RZ, 0xc0, !PT ;  /* 0x03ffffff0fff7812 */ /* 0x000fda000780c0ff */
[----:B0-----:R-:W-:Y:S05]  /*0250*/  @P0 BRA `(.L_x_1) ;  /* 0x00000000005c0947 */ /* 0x001fea0003800000 */
[----:B------:R-:W0:Y:S01]  /*0260*/  I2F.U32.RP R0, R13 ;  /* 0x0000000d00007306 */ /* 0x000e220000209000 */
[----:B------:R-:W-:Y:S01]  /*0270*/  ISETP.NE.U32.AND P2, PT, R13, RZ, PT ;  /* 0x000000ff0d00720c */ /* 0x000fe20003f45070 */
[----:B------:R-:W-:-:S06]  /*0280*/  IMAD.MOV.U32 R81, RZ, RZ, RZ ;  /* 0x000000ffff517224 */ /* 0x000fcc00078e00ff */
[----:B0-----:R-:W0:Y:S02]  /*0290*/  MUFU.RCP R0, R0 ;  /* 0x0000000000007308 */ /* 0x001e240000001000 */
[----:B0-----:R-:W-:-:S06]  /*02a0*/  VIADD R2, R0, 0xffffffe ;  /* 0x0ffffffe00027836 */ /* 0x001fcc0000000000 */
[----:B------:R0:W1:Y:S02]  /*02b0*/  F2I.FTZ.U32.TRUNC.NTZ R3, R2 ;  /* 0x0000000200037305 */ /* 0x000064000021f000 */
[----:B0-----:R-:W-:Y:S02]  /*02c0*/  IMAD.MOV.U32 R2, RZ, RZ, RZ ;  /* 0x000000ffff027224 */ /* 0x001fe400078e00ff */
[----:B-1----:R-:W-:-:S04]  /*02d0*/  IMAD.MOV R4, RZ, RZ, -R3 ;  /* 0x000000ffff047224 */ /* 0x002fc800078e0a03 */
[----:B------:R-:W-:-:S04]  /*02e0*/  IMAD R5, R4, R13, RZ ;  /* 0x0000000d04057224 */ /* 0x000fc800078e02ff */
[----:B------:R-:W-:-:S06]  /*02f0*/  IMAD.HI.U32 R3, R3, R5, R2 ;  /* 0x0000000503037227 */ /* 0x000fcc00078e0002 */
[----:B------:R-:W-:-:S05]  /*0300*/  IMAD.HI.U32 R80, R3, R8, RZ ;  /* 0x0000000803507227 */ /* 0x000fca00078e00ff */
[----:B------:R-:W-:-:S05]  /*0310*/  IADD3 R3, PT, PT, -R80, RZ, RZ ;  /* 0x000000ff50037210 */ /* 0x000fca0007ffe1ff */
[----:B------:R-:W-:-:S05]  /*0320*/  IMAD R3, R13, R3, R8 ;  /* 0x000000030d037224 */ /* 0x000fca00078e0208 */
[----:B------:R-:W-:-:S13]  /*0330*/  ISETP.GE.U32.AND P0, PT, R3, R13, PT ;  /* 0x0000000d0300720c */ /* 0x000fda0003f06070 */
[----:B------:R-:W-:Y:S02]  /*0340*/  @P0 IMAD.IADD R3, R3, 0x1, -R13 ;  /* 0x0000000103030824 */ /* 0x000fe400078e0a0d */
[----:B------:R-:W-:-:S03]  /*0350*/  @P0 VIADD R80, R80, 0x1 ;  /* 0x0000000150500836 */ /* 0x000fc60000000000 */
[----:B------:R-:W-:Y:S01]  /*0360*/  ISETP.GE.U32.AND P1, PT, R3, R13, PT ;  /* 0x0000000d0300720c */ /* 0x000fe20003f26070 */
[----:B------:R-:W-:-:S12]  /*0370*/  IMAD.MOV.U32 R3, RZ, RZ, RZ ;  /* 0x000000ffff037224 */ /* 0x000fd800078e00ff */
[----:B------:R-:W-:Y:S01]  /*0380*/  @P1 VIADD R80, R80, 0x1 ;  /* 0x0000000150501836 */ /* 0x000fe20000000000 */
[----:B------:R-:W-:-:S04]  /*0390*/  @!P2 LOP3.LUT R80, RZ, R13, RZ, 0x33, !PT ;  /* 0x0000000dff50a212 */ /* 0x000fc800078e33ff */
[----:B------:R-:W-:-:S05]  /*03a0*/  IADD3 R9, PT, PT, -R80, RZ, RZ ;  /* 0x000000ff50097210 */ /* 0x000fca0007ffe1ff */
[----:B------:R-:W-:Y:S01]  /*03b0*/  IMAD R9, R13, R9, R8 ;  /* 0x000000090d097224 */ /* 0x000fe200078e0208 */
[----:B------:R-:W-:Y:S06]  /*03c0*/  BRA `(.L_x_2) ;  /* 0x0000000000287947 */ /* 0x000fec0003800000 */
.L_x_1:
[----:B------:R-:W-:-:S07]  /*03d0*/  MOV R10, 0x3f0 ;  /* 0x000003f0000a7802 */ /* 0x000fce0000000f00 */
[----:B------:R-:W-:Y:S05]  /*03e0*/  CALL.REL.NOINC `($__internal_0_$__cuda_sm20_div_u64) ;  /* 0x0000009800447944 */ /* 0x000fea0003c00000 */
[----:B------:R-:W-:Y:S01]  /*03f0*/  IADD3 R5, P0, PT, RZ, -R80, RZ ;  /* 0x80000050ff057210 */ /* 0x000fe20007f1e0ff */
[----:B------:R-:W-:-:S04]  /*0400*/  HFMA2 R9, -RZ, RZ, 0, 0 ;  /* 0x00000000ff097431 */ /* 0x000fc800000001ff */
[----:B------:R-:W-:-:S04]  /*0410*/  IMAD.X R0, RZ, RZ, ~R81, P0 ;  /* 0x000000ffff007224 */ /* 0x000fc800000e0e51 */
[----:B------:R-:W-:Y:S02]  /*0420*/  IMAD R0, R0, R13, RZ ;  /* 0x0000000d00007224 */ /* 0x000fe400078e02ff */
[----:B------:R-:W-:-:S04]  /*0430*/  IMAD.WIDE.U32 R2, R13, R5, R8 ;  /* 0x000000050d027225 */ /* 0x000fc800078e0008 */
[----:B------:R-:W-:Y:S02]  /*0440*/  IMAD R5, R15, R5, R0 ;  /* 0x000000050f057224 */ /* 0x000fe400078e0200 */
[----:B------:R-:W-:Y:S02]  /*0450*/  IMAD.MOV.U32 R9, RZ, RZ, R2 ;  /* 0x000000ffff097224 */ /* 0x000fe400078e0002 */
[----:B------:R-:W-:-:S07]  /*0460*/  IMAD.IADD R3, R3, 0x1, R5 ;  /* 0x0000000103037824 */ /* 0x000fce00078e0205 */
.L_x_2:
[----:B------:R-:W0:Y:S01]  /*0470*/  S2R R86, SR_TID.Y ;  /* 0x0000000000567919 */ /* 0x000e220000002200 */
[----:B------:R-:W-:Y:S01]  /*0480*/  LOP3.LUT R2, R80, 0x1, RZ, 0xc0, !PT ;  /* 0x0000000150027812 */ /* 0x000fe200078ec0ff */
[----:B------:R-:W1:Y:S01]  /*0490*/  LDCU.64 UR8, c[0x0][0x3a0] ;  /* 0x00007400ff0877ac */ /* 0x000e620008000a00 */
[----:B------:R-:W-:Y:S01]  /*04a0*/  LOP3.LUT R0, RZ, R9, RZ, 0x33, !PT ;  /* 0x00000009ff007212 */ /* 0x000fe200078e33ff */
[----:B------:R-:W2:Y:S01]  /*04b0*/  S2R R84, SR_TID.Z ;  /* 0x0000000000547919 */ /* 0x000ea20000002300 */
[----:B------:R-:W-:Y:S01]  /*04c0*/  ISETP.NE.U32.AND P0, PT, R2, 0x1, PT ;  /* 0x000000010200780c */ /* 0x000fe20003f05070 */
[----:B------:R-:W3:Y:S01]  /*04d0*/  LDCU UR4, c[0x0][0x360] ;  /* 0x00006c00ff0477ac */ /* 0x000ee20008000800 */
[----:B------:R-:W-:Y:S01]  /*04e0*/  IADD3 R0, P1, PT, R0, R13, RZ ;  /* 0x0000000d00007210 */ /* 0x000fe20007f3e0ff */
[----:B------:R-:W4:Y:S01]  /*04f0*/  S2R R19, SR_TID.X ;  /* 0x0000000000137919 */ /* 0x000f220000002100 */
[----:B------:R-:W-:Y:S01]  /*0500*/  LOP3.LUT R2, RZ, R3, RZ, 0x33, !PT ;  /* 0x00000003ff027212 */ /* 0x000fe200078e33ff */
[----:B------:R-:W5:Y:S01]  /*0510*/  LDCU.64 UR6, c[0x0][0x398] ;  /* 0x00007300ff0677ac */ /* 0x000f620008000a00 */
[----:B------:R-:W-:Y:S01]  /*0520*/  ISETP.NE.U32.AND.EX P0, PT, RZ, RZ, PT, P0 ;  /* 0x000000ffff00720c */ /* 0x000fe20003f05100 */
[----:B------:R-:W-:Y:S01]  /*0530*/  IMAD.MOV.U32 R25, RZ, RZ, RZ ;  /* 0x000000ffff197224 */ /* 0x000fe200078e00ff */
[----:B------:R-:W-:Y:S01]  /*0540*/  MOV R27, RZ ;  /* 0x000000ff001b7202 */ /* 0x000fe20000000f00 */
[----:B------:R-:W-:Y:S01]  /*0550*/  IMAD.X R2, R2, 0x1, R15, P1 ;  /* 0x0000000102027824 */ /* 0x000fe200008e060f */
[----:B------:R-:W-:Y:S01]  /*0560*/  SEL R29, R0, R9, !P0 ;  /* 0x00000009001d7207 */ /* 0x000fe20004000000 */
[----:B------:R-:W-:-:S03]  /*0570*/  IMAD R17, R81, 0xc0, RZ ;  /* 0x000000c051117824 */ /* 0x000fc600078e02ff */
[----:B------:R-:W-:-:S05]  /*0580*/  SEL R85, R2, R3, !P0 ;  /* 0x0000000302557207 */ /* 0x000fca0004000000 */
[----:B------:R-:W-:Y:S01]  /*0590*/  IMAD R3, R85, 0x60, RZ ;  /* 0x0000006055037824 */ /* 0x000fe200078e02ff */
[----:B---3--:R-:W-:Y:S01]  /*05a0*/  UISETP.NE.AND UP0, UPT, UR4, 0x20, UPT ;  /* 0x000000200400788c */ /* 0x008fe2000bf05270 */
[----:B0-----:R-:W-:Y:S02]  /*05b0*/  IMAD R26, R86, 0x30, RZ ;  /* 0x00000030561a7824 */ /* 0x001fe400078e02ff */
[----:B--2---:R-:W-:Y:S02]  /*05c0*/  IMAD R24, R84, 0x30, RZ ;  /* 0x0000003054187824 */ /* 0x004fe400078e02ff */
[----:B------:R-:W-:Y:S01]  /*05d0*/  IMAD.WIDE.U32 R26, R29, 0x60, R26 ;  /* 0x000000601d1a7825 */ /* 0x000fe200078e001a */
[----:B----4-:R-:W-:-:S03]  /*05e0*/  SHF.L.U32 R16, R19, 0x2, RZ ;  /* 0x0000000213107819 */ /* 0x010fc600000006ff */
[----:B------:R-:W-:Y:S01]  /*05f0*/  IMAD.WIDE.U32 R24, R80, 0xc0, R24 ;  /* 0x000000c050187825 */ /* 0x000fe200078e0018 */
[----:B-1----:R-:W-:Y:S02]  /*0600*/  ISETP.GE.U32.AND P0, PT, R26, UR8, PT ;  /* 0x000000081a007c0c */ /* 0x002fe4000bf06070 */
[----:B------:R-:W-:Y:S01]  /*0610*/  SHF.R.U32.HI R2, RZ, 0x1, R19 ;  /* 0x00000001ff027819 */ /* 0x000fe20000011613 */
[----:B------:R-:W-:Y:S01]  /*0620*/  IMAD.IADD R18, R27, 0x1, R3 ;  /* 0x000000011b127824 */ /* 0x000fe200078e0203 */
[----:B-----5:R-:W-:Y:S01]  /*0630*/  ISETP.LT.U32.AND P1, PT, R24, UR6, PT ;  /* 0x0000000618007c0c */ /* 0x020fe2000bf21070 */
[----:B------:R-:W-:Y:S01]  /*0640*/  IMAD.IADD R17, R25, 0x1, R17 ;  /* 0x0000000119117824 */ /* 0x000fe200078e0211 */
[----:B------:R-:W-:Y:S02]  /*0650*/  LOP3.LUT R82, R16, 0xc, RZ, 0xc0, !PT ;  /* 0x0000000c10527812 */ /* 0x000fe400078ec0ff */
[----:B------:R-:W-:Y:S02]  /*0660*/  ISETP.GE.U32.AND.EX P0, PT, R18, UR9, PT, P0 ;  /* 0x0000000912007c0c */ /* 0x000fe4000bf06100 */
[----:B------:R-:W-:-:S02]  /*0670*/  LOP3.LUT R83, R2, 0x7e, RZ, 0xc0, !PT ;  /* 0x0000007e02537812 */ /* 0x000fc400078ec0ff */
[----:B------:R-:W-:-:S04]  /*0680*/  ISETP.LT.U32.AND.EX P0, PT, R17, UR7, !P0, P1 ;  /* 0x0000000711007c0c */ /* 0x000fc8000c701110 */
[----:B------:R-:W-:Y:S01]  /*0690*/  P2R R22, PR, RZ, 0x1 ;  /* 0x00000001ff167803 */ /* 0x000fe20000000000 */
[----:B------:R-:W-:Y:S08]  /*06a0*/  BRA.U !UP0, `(.L_x_3) ;  /* 0x0000000108407547 */ /* 0x000ff0000b800000 */
        /* <DEDUP_REMOVED lines=16> */
.L_x_3:
[----:B------:R-:W0:Y:S01]  /*07b0*/  LDCU.64 UR4, c[0x0][0x3a8] ;  /* 0x00007500ff0477ac */ /* 0x000e220008000a00 */
[----:B------:R-:W-:Y:S02]  /*07c0*/  CS2R R238, SRZ ;  /* 0x0000000000ee7805 */ /* 0x000fe4000001ff00 */
[----:B------:R-:W-:Y:S02]  /*07d0*/  CS2R R244, SRZ ;  /* 0x0000000000f47805 */ /* 0x000fe4000001ff00 */
[----:B------:R-:W-:Y:S02]  /*07e0*/  CS2R R236, SRZ ;  /* 0x0000000000ec7805 */ /* 0x000fe4000001ff00 */
[----:B------:R-:W-:Y:S02]  /*07f0*/  CS2R R234, SRZ ;  /* 0x0000000000ea7805 */ /* 0x000fe4000001ff00 */
[----:B------:R-:W-:Y:S02]  /*0800*/  CS2R R210, SRZ ;  /* 0x0000000000d27805 */ /* 0x000fe4000001ff00 */
[----:B------:R-:W-:-:S02]  /*0810*/  CS2R R208, SRZ ;  /* 0x0000000000d07805 */ /* 0x000fc4000001ff00 */
        /* <DEDUP_REMOVED lines=10> */
[----:B------:R-:W-:Y:S01]  /*08c0*/  CS2R R186, SRZ ;  /* 0x0000000000ba7805 */ /* 0x000fe2000001ff00 */
[----:B0-----:R-:W-:Y:S01]  /*08d0*/  UISETP.NE.U32.AND UP0, UPT, UR4, URZ, UPT ;  /* 0x000000ff0400728c */ /* 0x001fe2000bf05070 */
[----:B------:R-:W-:-:S02]  /*08e0*/  CS2R R184, SRZ ;  /* 0x0000000000b87805 */ /* 0x000fc4000001ff00 */
[----:B------:R-:W-:Y:S02]  /*08f0*/  CS2R R182, SRZ ;  /* 0x0000000000b67805 */ /* 0x000fe4000001ff00 */
[----:B------:R-:W-:Y:S01]  /*0900*/  CS2R R180, SRZ ;  /* 0x0000000000b47805 */ /* 0x000fe2000001ff00 */
[----:B------:R-:W-:Y:S01]  /*0910*/  UISETP.NE.AND.EX UP0, UPT, UR5, URZ, UPT, UP0 ;  /* 0x000000ff0500728c */ /* 0x000fe2000bf05300 */
        /* <DEDUP_REMOVED lines=51> */
[----:B------:R-:W-:Y:S01]  /*0c50*/  CS2R R30, SRZ ;  /* 0x00000000001e7805 */ /* 0x000fe2000001ff00 */
[----:B------:R-:W-:Y:S06]  /*0c60*/  BRA.U !UP0, `(.L_x_4) ;  /* 0x0000002908447547 */ /* 0x000fec000b800000 */
[----:B------:R-:W0:Y:S01]  /*0c70*/  S2R R9, SR_CgaCtaId ;  /* 0x0000000000097919 */ /* 0x000e220000008800 */
[----:B------:R-:W1:Y:S01]  /*0c80*/  LDCU.U8 UR4, c[0x0][0x3b0] ;  /* 0x00007600ff0477ac */ /* 0x000e620008000000 */
[----:B------:R-:W-:Y:S01]  /*0c90*/  IMAD R0, R23, R84, R86 ;  /* 0x0000005417007224 */ /* 0x000fe200078e0256 */
[----:B------:R-:W-:Y:S01]  /*0ca0*/  SHF.R.U32.HI R4, RZ, 0x4, R19 ;  /* 0x00000004ff047819 */ /* 0x000fe20000011613 */
[----:B------:R-:W-:Y:S01]  /*0cb0*/  HFMA2 R7, -RZ, RZ, 0, 0 ;  /* 0x00000000ff077431 */ /* 0x000fe200000001ff */
[----:B------:R-:W2:Y:S01]  /*0cc0*/  LDCU.S8 UR5, c[0x0][0x3b1] ;  /* 0x00007620ff0577ac */ /* 0x000ea20008000200 */
[C---:B------:R-:W-:Y:S01]  /*0cd0*/  IMAD.SHL.U32 R3, R0.reuse, 0x2, RZ ;  /* 0x0000000200037824 */ /* 0x040fe200078e00ff */
[----:B------:R-:W-:Y:S01]  /*0ce0*/  MOV R21, RZ ;  /* 0x000000ff00157202 */ /* 0x000fe20000000f00 */
[----:B------:R-:W-:Y:S01]  /*0cf0*/  IMAD R13, R81, 0xc0, RZ ;  /* 0x000000c0510d7824 */ /* 0x000fe200078e02ff */
[----:B------:R-:W3:Y:S01]  /*0d00*/  LDCU.64 UR6, c[0x0][0x398] ;  /* 0x00007300ff0677ac */ /* 0x000ee20008000a00 */
[----:B------:R-:W-:Y:S01]  /*0d10*/  ISETP.GT.U32.AND P2, PT, R0, 0x7, PT ;  /* 0x000000070000780c */ /* 0x000fe20003f44070 */
[----:B------:R-:W-:Y:S01]  /*0d20*/  IMAD.SHL.U32 R12, R82, 0x10, RZ ;  /* 0x00000010520c7824 */ /* 0x000fe200078e00ff */
[----:B------:R-:W-:-:S02]  /*0d30*/  LOP3.LUT R5, R3, R4, RZ, 0xfc, !PT ;  /* 0x0000000403057212 */ /* 0x000fc400078efcff */
[----:B------:R-:W-:Y:S02]  /*0d40*/  CS2R R14, SRZ ;  /* 0x00000000000e7805 */ /* 0x000fe4000001ff00 */
[----:B------:R-:W-:Y:S02]  /*0d50*/  MOV R3, 0x400 ;  /* 0x0000040000037802 */ /* 0x000fe40000000f00 */
[----:B------:R-:W-:Y:S02]  /*0d60*/  CS2R R238, SRZ ;  /* 0x0000000000ee7805 */ /* 0x000fe4000001ff00 */
[----:B------:R-:W-:Y:S01]  /*0d70*/  LOP3.LUT R4, R19, 0xf, RZ, 0xc0, !PT ;  /* 0x0000000f13047812 */ /* 0x000fe200078ec0ff */
[----:B-1----:R-:W-:Y:S01]  /*0d80*/  UPRMT UR4, UR4, 0x8880, URZ ;  /* 0x0000888004047896 */ /* 0x002fe200080000ff */
[----:B------:R-:W-:Y:S01]  /*0d90*/  VIADD R6, R3, 0x6000 ;  /* 0x0000600003067836 */ /* 0x000fe20000000000 */
[----:B--2---:R-:W-:-:S04]  /*0da0*/  ISETP.NE.AND P1, PT, RZ, UR5, PT ;  /* 0x00000005ff007c0c */ /* 0x004fc8000bf25270 */
[----:B------:R-:W-:-:S04]  /*0db0*/  ISETP.NE.AND P0, PT, RZ, UR4, PT ;  /* 0x00000004ff007c0c */ /* 0x000fc8000bf05270 */
[C---:B------:R-:W-:Y:S01]  /*0dc0*/  SEL R20, R4.reuse, R5, !P0 ;  /* 0x0000000504147207 */ /* 0x040fe20004000000 */
[----:B------:R-:W1:Y:S01]  /*0dd0*/  LDCU.64 UR4, c[0x0][0x3a0] ;  /* 0x00007400ff0477ac */ /* 0x000e620008000a00 */
[C---:B0-----:R-:W-:Y:S02]  /*0de0*/  LEA R11, R9.reuse, R3, 0x18 ;  /* 0x00000003090b7211 */ /* 0x041fe400078ec0ff */
[----:B------:R-:W-:Y:S02]  /*0df0*/  LEA R9, R9, R6, 0x18 ;  /* 0x0000000609097211 */ /* 0x000fe400078ec0ff */
[CC--:B------:R-:W-:Y:S02]  /*0e00*/  SEL R6, R5.reuse, R4.reuse, !P1 ;  /* 0x0000000405067207 */ /* 0x0c0fe40004800000 */
[----:B------:R-:W-:Y:S02]  /*0e10*/  SEL R3, R4, R5, !P1 ;  /* 0x0000000504037207 */ /* 0x000fe40004800000 */
[----:B------:R-:W-:Y:S01]  /*0e20*/  SEL R4, R5, R4, !P0 ;  /* 0x0000000405047207 */ /* 0x000fe20004000000 */
[----:B------:R-:W-:Y:S01]  /*0e30*/  IMAD.WIDE.U32 R28, R29, 0x60, R6 ;  /* 0x000000601d1c7825 */ /* 0x000fe200078e0006 */
[----:B------:R-:W-:-:S03]  /*0e40*/  LOP3.LUT R5, R5, 0xf, R19, 0x78, !PT ;  /* 0x0000000f05057812 */ /* 0x000fc600078e7813 */
[----:B------:R-:W-:Y:S01]  /*0e50*/  IMAD.SHL.U32 R7, R6, 0x80, RZ ;  /* 0x0000008006077824 */ /* 0x000fe200078e00ff */
[C---:B------:R-:W-:Y:S01]  /*0e60*/  IADD3 R212, P4, PT, R28.reuse, 0x20, RZ ;  /* 0x000000201cd47810 */ /* 0x040fe20007f9e0ff */
[----:B------:R-:W-:Y:S01]  /*0e70*/  IMAD.SHL.U32 R8, R5, 0x8, RZ ;  /* 0x0000000805087824 */ /* 0x000fe200078e00ff */
[----:B-1----:R-:W-:Y:S01]  /*0e80*/  ISETP.GE.U32.AND P1, PT, R28, UR4, PT ;  /* 0x000000041c007c0c */ /* 0x002fe2000bf26070 */
[----:B------:R-:W-:Y:S02]  /*0e90*/  IMAD.SHL.U32 R5, R20, 0x80, RZ ;  /* 0x0000008014057824 */ /* 0x000fe400078e00ff */
[----:B------:R-:W-:Y:S01]  /*0ea0*/  IMAD.WIDE.U32 R20, R80, 0xc0, R20 ;  /* 0x000000c050147825 */ /* 0x000fe200078e0014 */
[-C--:B------:R-:W-:Y:S02]  /*0eb0*/  LOP3.LUT R6, R7, R8.reuse, RZ, 0xfc, !PT ;  /* 0x0000000807067212 */ /* 0x080fe400078efcff */
[----:B------:R-:W-:Y:S01]  /*0ec0*/  LOP3.LUT R10, R5, R8, RZ, 0xfc, !PT ;  /* 0x00000008050a7212 */ /* 0x000fe200078efcff */
[----:B------:R-:W-:Y:S01]  /*0ed0*/  IMAD R7, R85, 0x60, RZ ;  /* 0x0000006055077824 */ /* 0x000fe200078e02ff */
[C---:B------:R-:W-:Y:S01]  /*0ee0*/  IADD3 R214, P5, PT, R20.reuse, 0x20, RZ ;  /* 0x0000002014d67810 */ /* 0x040fe20007fbe0ff */
[----:B------:R-:W-:Y:S01]  /*0ef0*/  IMAD.IADD R8, R13, 0x1, R21 ;  /* 0x000000010d087824 */ /* 0x000fe200078e0215 */
[C---:B---3--:R-:W-:Y:S01]  /*0f00*/  ISETP.GE.U32.AND P0, PT, R20.reuse, UR6, PT ;  /* 0x0000000614007c0c */ /* 0x048fe2000bf06070 */
[----:B------:R-:W-:Y:S01]  /*0f10*/  IMAD.IADD R7, R7, 0x1, R29 ;  /* 0x0000000107077824 */ /* 0x000fe200078e021d */
[C---:B------:R-:W-:Y:S01]  /*0f20*/  IADD3 R23, P3, PT, R20.reuse, 0x10, RZ ;  /* 0x0000001014177810 */ /* 0x040fe20007f7e0ff */
[--C-:B------:R-:W-:Y:S01]  /*0f30*/  IMAD.X R219, RZ, RZ, R8.reuse, P5 ;  /* 0x000000ffffdb7224 */ /* 0x100fe200028e0608 */
[----:B------:R-:W-:Y:S01]  /*0f40*/  IADD3 R220, P5, PT, R20, 0x80, RZ ;  /* 0x0000008014dc7810 */ /* 0x000fe20007fbe0ff */
[----:B------:R-:W-:Y:S01]  /*0f50*/  IMAD.X R221, RZ, RZ, R7, P4 ;  /* 0x000000ffffdd7224 */ /* 0x000fe200020e0607 */
[----:B------:R-:W-:Y:S01]  /*0f60*/  ISETP.GE.U32.OR.EX P1, PT, R7, UR5, P2, P1 ;  /* 0x0000000507007c0c */ /* 0x000fe20009726510 */
[----:B------:R-:W-:Y:S01]  /*0f70*/  VIADD R13, R82, 0x2 ;  /* 0x00000002520d7836 */ /* 0x000fe20000000000 */
[----:B------:R-:W-:Y:S01]  /*0f80*/  ISETP.GE.U32.OR.EX P2, PT, R8, UR7, P2, P0 ;  /* 0x0000000708007c0c */ /* 0x000fe20009746500 */
[--C-:B------:R-:W-:Y:S01]  /*0f90*/  IMAD.X R224, RZ, RZ, R8.reuse, P5 ;  /* 0x000000ffffe07224 */ /* 0x100fe200028e0608 */
[----:B------:R-:W-:Y:S01]  /*0fa0*/  IADD3 R213, P0, PT, R20, 0x70, RZ ;  /* 0x0000007014d57810 */ /* 0x000fe20007f1e0ff */
[--C-:B------:R-:W-:Y:S01]  /*0fb0*/  IMAD R5, R86, 0x1800, R9.reuse ;  /* 0x0000180056057824 */ /* 0x100fe200078e0209 */
[----:B------:R-:W-:Y:S01]  /*0fc0*/  IADD3.X R215, PT, PT, RZ, R8, RZ, P3, !PT ;  /* 0x00000008ffd77210 */ /* 0x000fe20001ffe4ff */
[----:B------:R-:W-:Y:S01]  /*0fd0*/  IMAD.IADD R6, R6, 0x1, R9 ;  /* 0x0000000106067824 */ /* 0x000fe200078e0209 */
[C---:B------:R-:W-:Y:S01]  /*0fe0*/  IADD3 R216, P3, PT, R28.reuse, 0x40, RZ ;  /* 0x000000401cd87810 */ /* 0x040fe20007f7e0ff */
[----:B------:R-:W-:Y:S01]  /*0ff0*/  IMAD.X R217, RZ, RZ, R8, P0 ;  /* 0x000000ffffd97224 */ /* 0x000fe200000e0608 */
[----:B------:R-:W-:Y:S01]  /*1000*/  IADD3 R218, P0, PT, R28, 0x50, RZ ;  /* 0x000000501cda7810 */ /* 0x000fe20007f1e0ff */
[----:B------:R-:W-:Y:S01]  /*1010*/  IMAD R9, R84, 0x1800, R11 ;  /* 0x0000180054097824 */ /* 0x000fe200078e020b */
[----:B------:R-:W-:Y:S01]  /*1020*/  IADD3.X R223, PT, PT, RZ, R7, RZ, P3, !PT ;  /* 0x00000007ffdf7210 */ /* 0x000fe20001ffe4ff */
[----:B------:R-:W-:Y:S01]  /*1030*/  IMAD.SHL.U32 R228, R13, 0x10, RZ ;  /* 0x000000100de47824 */ /* 0x000fe200078e00ff */
[C---:B------:R-:W-:Y:S01]  /*1040*/  IADD3 R225, P3, PT, R20.reuse, 0x50, RZ ;  /* 0x0000005014e17810 */ /* 0x040fe20007f7e0ff */
[----:B------:R-:W-:Y:S01]  /*1050*/  IMAD.X R227, RZ, RZ, R7, P0 ;  /* 0x000000ffffe37224 */ /* 0x000fe200000e0607 */
[----:B------:R-:W-:-:S02]  /*1060*/  IADD3 R226, P5, PT, R20, 0xb0, RZ ;  /* 0x000000b014e27810 */ /* 0x000fc40007fbe0ff */
[----:B------:R-:W-:Y:S01]  /*1070*/  IADD3 R222, P4, PT, R20, 0xa0, RZ ;  /* 0x000000a014de7810 */ /* 0x000fe20007f9e0ff */
[--C-:B------:R-:W-:Y:S01]  /*1080*/  IMAD.X R230, RZ, RZ, R8.reuse, P3 ;  /* 0x000000ffffe67224 */ /* 0x100fe200018e0608 */
[----:B------:R-:W-:Y:S01]  /*1090*/  IADD3 R10, PT, PT, R10, R11, RZ ;  /* 0x0000000b0a0a7210 */ /* 0x000fe20007ffe0ff */
[----:B------:R-:W-:Y:S01]  /*10a0*/  IMAD.SHL.U32 R11, R83, 0x10, RZ ;  /* 0x00000010530b7824 */ /* 0x000fe200078e00ff */
[----:B------:R-:W-:Y:S01]  /*10b0*/  IADD3.X R229, PT, PT, RZ, R8, RZ, P4, !PT ;  /* 0x00000008ffe57210 */ /* 0x000fe200027fe4ff */
[----:B------:R-:W-:-:S08]  /*10c0*/  IMAD.X R231, RZ, RZ, R8, P5 ;  /* 0x000000ffffe77224 */ /* 0x000fd000028e0608 */
.L_x_10:
[----:B0-----:R-:W0:Y:S01]  /*10d0*/  LDCU.64 UR4, c[0x0][0x3a8] ;  /* 0x00007500ff0477ac */ /* 0x001e220008000a00 */
[-C--:B-----5:R-:W-:Y:S02]  /*10e0*/  IADD3 R97, P0, PT, R4, R14.reuse, RZ ;  /* 0x0000000e04617210 */ /* 0x0a0fe40007f1e0ff */
[----:B------:R-:W-:Y:S02]  /*10f0*/  CS2R R98, SRZ ;  /* 0x0000000000627805 */ /* 0x000fe4000001ff00 */
[----:B------:R-:W-:Y:S01]  /*1100*/  IADD3 R95, P5, PT, R3, R14, RZ ;  /* 0x0000000e035f7210 */ /* 0x000fe20007fbe0ff */
[----:B------:R-:W1:Y:S01]  /*1110*/  LDCU.64 UR6, c[0x0][0x3a0] ;  /* 0x00007400ff0677ac */ /* 0x000e620008000a00 */
[----:B------:R-:W-:-:S03]  /*1120*/  IMAD.X R96, RZ, RZ, R15, P0 ;  /* 0x000000ffff607224 */ /* 0x000fc600000e060f */
[----:B------:R-:W-:Y:S01]  /*1130*/  IMAD.X R104, RZ, RZ, R15, P5 ;  /* 0x000000ffff687224 */ /* 0x000fe200028e060f */
[----:B0-----:R-:W-:-:S04]  /*1140*/  ISETP.GE.U32.AND P3, PT, R97, UR4, PT ;  /* 0x0000000461007c0c */ /* 0x001fc8000bf66070 */
[----:B------:R-:W-:-:S13]  /*1150*/  ISETP.GE.U32.OR.EX P0, PT, R96, UR5, P2, P3 ;  /* 0x0000000560007c0c */ /* 0x000fda0009706530 */
[----:B------:R-:W0:Y:S08]  /*1160*/  @!P0 LDC.U8 R80, c[0x0][0x3b0] ;  /* 0x0000ec00ff508b82 */ /* 0x000e300000000000 */
[----:B------:R-:W2:Y:S08]  /*1170*/  @!P0 LDC.64 R82, c[0x0][0x3b8] ;  /* 0x0000ee00ff528b82 */ /* 0x000eb00000000a00 */
[----:B------:R-:W3:Y:S01]  /*1180*/  @!P0 LDC.64 R86, c[0x0][0x380] ;  /* 0x0000e000ff568b82 */ /* 0x000ee20000000a00 */
[----:B0-----:R-:W-:-:S04]  /*1190*/  @!P0 PRMT R80, R80, 0x8880, RZ ;  /* 0x0000888050508816 */ /* 0x001fc800000000ff */
[----:B------:R-:W-:-:S04]  /*11a0*/  @!P0 ISETP.NE.AND P4, PT, R80, RZ, PT ;  /* 0x000000ff5000820c */ /* 0x000fc80003f85270 */
[----:B------:R-:W-:Y:S02]  /*11b0*/  @!P0 SEL R89, R96, R8, !P4 ;  /* 0x0000000860598207 */ /* 0x000fe40006000000 */
[----:B------:R-:W-:Y:S02]  /*11c0*/  @!P0 SEL R80, R20, R97, !P4 ;  /* 0x0000006114508207 */ /* 0x000fe40006000000 */
[----:B------:R-:W-:Y:S01]  /*11d0*/  @!P0 SEL R81, R8, R96, !P4 ;  /* 0x0000006008518207 */ /* 0x000fe20006000000 */
[----:B--2---:R-:W-:Y:S01]  /*11e0*/  @!P0 IMAD R84, R89, R82, RZ ;  /* 0x0000005259548224 */ /* 0x004fe200078e02ff */
[----:B------:R-:W-:-:S05]  /*11f0*/  @!P0 SEL R85, R97, R20, !P4 ;  /* 0x0000001461558207 */ /* 0x000fca0006000000 */
[----:B------:R-:W-:-:S04]  /*1200*/  @!P0 IMAD.WIDE.U32 R80, R85, R82, R80 ;  /* 0x0000005255508225 */ /* 0x000fc800078e0050 */
[----:B------:R-:W-:Y:S01]  /*1210*/  @!P0 IMAD R83, R85, R83, R84 ;  /* 0x0000005355538224 */ /* 0x000fe200078e0254 */
[----:B---3--:R-:W-:-:S04]  /*1220*/  @!P0 LEA R86, P4, R80, R86, 0x3 ;  /* 0x0000005650568211 */ /* 0x008fc800078818ff */
[----:B------:R-:W-:-:S04]  /*1230*/  @!P0 IADD3 R81, PT, PT, R81, R83, RZ ;  /* 0x0000005351518210 */ /* 0x000fc80007ffe0ff */
[----:B------:R-:W-:Y:S02]  /*1240*/  @!P0 LEA.HI.X R87, R80, R87, R81, 0x3, P4 ;  /* 0x0000005750578211 */ /* 0x000fe400020f1c51 */
[----:B------:R-:W-:-:S03]  /*1250*/  ISETP.GE.U32.AND P4, PT, R95, UR4, PT ;  /* 0x000000045f007c0c */ /* 0x000fc6000bf86070 */
[----:B------:R0:W5:Y:S01]  /*1260*/  @!P0 LDG.E.64.CONSTANT R98, desc[UR36][R86.64] ;  /* 0x0000002456628981 */ /* 0x000162000c1e9b00 */
[----:B------:R-:W-:-:S13]  /*1270*/  ISETP.GE.U32.OR.EX P5, PT, R104, UR5, P1, P4 ;  /* 0x0000000568007c0c */ /* 0x000fda0008fa6540 */
[----:B------:R-:W2:Y:S08]  /*1280*/  @!P5 LDC.S8 R80, c[0x0][0x3b1] ;  /* 0x0000ec40ff50db82 */ /* 0x000eb00000000200 */
[----:B------:R-:W3:Y:S08]  /*1290*/  @!P5 LDC.64 R84, c[0x0][0x3c0] ;  /* 0x0000f000ff54db82 */ /* 0x000ef00000000a00 */
[----:B------:R-:W4:Y:S01]  /*12a0*/  @!P5 LDC.64 R82, c[0x0][0x388] ;  /* 0x0000e200ff52db82 */ /* 0x000f220000000a00 */
[----:B--2---:R-:W-:-:S04]  /*12b0*/  @!P5 ISETP.NE.AND P6, PT, R80, RZ, PT ;  /* 0x000000ff5000d20c */ /* 0x004fc80003fc5270 */
[----:B------:R-:W-:Y:S02]  /*12c0*/  @!P5 SEL R91, R7, R104, !P6 ;  /* 0x00000068075bd207 */ /* 0x000fe40007000000 */
[----:B------:R-:W-:Y:S02]  /*12d0*/  @!P5 SEL R89, R28, R95, !P6 ;  /* 0x0000005f1c59d207 */ /* 0x000fe40007000000 */
[----:B------:R-:W-:Y:S01]  /*12e0*/  @!P5 SEL R80, R95, R28, !P6 ;  /* 0x0000001c5f50d207 */ /* 0x000fe20007000000 */
[----:B---3--:R-:W-:Y:S01]  /*12f0*/  @!P5 IMAD R88, R91, R84, RZ ;  /* 0x000000545b58d224 */ /* 0x008fe200078e02ff */
[----:B------:R-:W-:-:S03]  /*1300*/  @!P5 SEL R81, R104, R7, !P6 ;  /* 0x000000076851d207 */ /* 0x000fc60007000000 */
[C---:B------:R-:W-:Y:S02]  /*1310*/  @!P5 IMAD R85, R89.reuse, R85, R88 ;  /* 0x000000555955d224 */ /* 0x040fe400078e0258 */
[----:B------:R-:W-:-:S04]  /*1320*/  @!P5 IMAD.WIDE.U32 R80, R89, R84, R80 ;  /* 0x000000545950d225 */ /* 0x000fc800078e0050 */
[----:B------:R-:W-:Y:S01]  /*1330*/  @!P5 IMAD.IADD R81, R81, 0x1, R85 ;  /* 0x000000015151d824 */ /* 0x000fe200078e0255 */
[----:B----4-:R-:W-:-:S04]  /*1340*/  @!P5 LEA R82, P0, R80, R82, 0x3 ;  /* 0x000000525052d211 */ /* 0x010fc800078018ff */
[----:B------:R-:W-:Y:S02]  /*1350*/  @!P5 LEA.HI.X R83, R80, R83, R81, 0x3, P0 ;  /* 0x000000535053d211 */ /* 0x000fe400000f1c51 */
[----:B------:R-:W-:Y:S02]  /*1360*/  IADD3 R80, P0, PT, R28, 0x10, RZ ;  /* 0x000000101c507810 */ /* 0x000fe40007f1e0ff */
[----:B------:R-:W-:-:S03]  /*1370*/  ISETP.GE.U32.AND.EX P4, PT, R104, UR5, PT, P4 ;  /* 0x0000000568007c0c */ /* 0x000fc6000bf86140 */
[----:B------:R-:W-:Y:S01]  /*1380*/  IMAD.X R81, RZ, RZ, R7, P0 ;  /* 0x000000ffff517224 */ /* 0x000fe200000e0607 */
[----:B-1----:R-:W-:-:S04]  /*1390*/  ISETP.GE.U32.AND P0, PT, R80, UR6, PT ;  /* 0x0000000650007c0c */ /* 0x002fc8000bf06070 */
[----:B------:R-:W-:-:S04]  /*13a0*/  ISETP.GE.U32.OR.EX P0, PT, R81, UR7, P4, P0 ;  /* 0x0000000751007c0c */ /* 0x000fc8000a706500 */
[----:B------:R-:W-:-:S13]  /*13b0*/  ISETP.GT.U32.OR P0, PT, R0, 0x7, P0 ;  /* 0x000000070000780c */ /* 0x000fda0000704470 */
[----:B------:R-:W1:Y:S08]  /*13c0*/  @!P0 LDC.S8 R84, c[0x0][0x3b1] ;  /* 0x0000ec40ff548b82 */ /* 0x000e700000000200 */
[----:B------:R-:W2:Y:S01]  /*13d0*/  @!P0 LDC.64 R88, c[0x0][0x388] ;  /* 0x0000e200ff588b82 */ /* 0x000ea20000000a00 */
[----:B-1----:R-:W-:-:S07]  /*13e0*/  @!P0 ISETP.NE.AND P6, PT, R84, RZ, PT ;  /* 0x000000ff5400820c */ /* 0x002fce0003fc5270 */
[----:B------:R-:W1:Y:S01]  /*13f0*/  @!P0 LDC.64 R84, c[0x0][0x3c0] ;  /* 0x0000f000ff548b82 */ /* 0x000e620000000a00 */
[----:B0-----:R-:W-:Y:S02]  /*1400*/  @!P0 SEL R87, R81, R104, !P6 ;  /* 0x0000006851578207 */ /* 0x001fe40007000000 */
[----:B------:R-:W-:Y:S02]  /*1410*/  @!P0 SEL R91, R80, R95, !P6 ;  /* 0x0000005f505b8207 */ /* 0x000fe40007000000 */
[----:B------:R-:W-:Y:S02]  /*1420*/  @!P0 SEL R80, R95, R80, !P6 ;  /* 0x000000505f508207 */ /* 0x000fe40007000000 */
[----:B------:R-:W-:Y:S01]  /*1430*/  @!P0 SEL R81, R104, R81, !P6 ;  /* 0x0000005168518207 */ /* 0x000fe20007000000 */
[-C--:B-1----:R-:W-:Y:S01]  /*1440*/  @!P0 IMAD R90, R87, R84.reuse, RZ ;  /* 0x00000054575a8224 */ /* 0x082fe200078e02ff */
[----:B------:R-:W-:Y:S01]  /*1450*/  CS2R R86, SRZ ;  /* 0x0000000000567805 */ /* 0x000fe2000001ff00 */
[----:B------:R-:W-:-:S04]  /*1460*/  @!P0 IMAD.WIDE.U32 R80, R91, R84, R80 ;  /* 0x000000545b508225 */ /* 0x000fc800078e0050 */
[----:B------:R-:W-:Y:S01]  /*1470*/  @!P0 IMAD R85, R91, R85, R90 ;  /* 0x000000555b558224 */ /* 0x000fe200078e025a */
[----:B------:R0:W5:Y:S01]  /*1480*/  @!P5 LDG.E.64.CONSTANT R86, desc[UR36][R82.64] ;  /* 0x000000245256d981 */ /* 0x000162000c1e9b00 */
[----:B--2---:R-:W-:-:S03]  /*1490*/  @!P0 LEA R88, P5, R80, R88, 0x3 ;  /* 0x0000005850588211 */ /* 0x004fc600078a18ff */
[----:B------:R-:W-:-:S04]  /*14a0*/  @!P0 IADD3 R81, PT, PT, R81, R85, RZ ;  /* 0x0000005551518210 */ /* 0x000fc80007ffe0ff */
[----:B------:R-:W-:Y:S02]  /*14b0*/  @!P0 LEA.HI.X R89, R80, R89, R81, 0x3, P5 ;  /* 0x0000005950598211 */ /* 0x000fe400028f1c51 */
[----:B------:R-:W-:-:S05]  /*14c0*/  IADD3 R80, P5, PT, R28, 0x30, RZ ;  /* 0x000000301c507810 */ /* 0x000fca0007fbe0ff */
[----:B------:R-:W-:Y:S01]  /*14d0*/  IMAD.X R81, RZ, RZ, R7, P5 ;  /* 0x000000ffff517224 */ /* 0x000fe200028e0607 */
[----:B------:R-:W-:-:S04]  /*14e0*/  ISETP.GE.U32.AND P5, PT, R80, UR6, PT ;  /* 0x0000000650007c0c */ /* 0x000fc8000bfa6070 */
[----:B------:R-:W-:-:S04]  /*14f0*/  ISETP.GE.U32.OR.EX P5, PT, R81, UR7, P4, P5 ;  /* 0x0000000751007c0c */ /* 0x000fc8000a7a6550 */
[----:B------:R-:W-:-:S13]  /*1500*/  ISETP.GT.U32.OR P5, PT, R0, 0x7, P5 ;  /* 0x000000070000780c */ /* 0x000fda0002fa4470 */
[----:B------:R-:W1:Y:S08]  /*1510*/  @!P5 LDC.S8 R84, c[0x0][0x3b1] ;  /* 0x0000ec40ff54db82 */ /* 0x000e700000000200 */
[----:B0-----:R-:W0:Y:S08]  /*1520*/  @!P5 LDC.64 R82, c[0x0][0x3c0] ;  /* 0x0000f000ff52db82 */ /* 0x001e300000000a00 */
[----:B------:R-:W2:Y:S01]  /*1530*/  @!P5 LDC.64 R90, c[0x0][0x388] ;  /* 0x0000e200ff5adb82 */ /* 0x000ea20000000a00 */
[----:B-1----:R-:W-:-:S04]  /*1540*/  @!P5 ISETP.NE.AND P6, PT, R84, RZ, PT ;  /* 0x000000ff5400d20c */ /* 0x002fc80003fc5270 */
[----:B------:R-:W-:Y:S02]  /*1550*/  @!P5 SEL R93, R80, R95, !P6 ;  /* 0x0000005f505dd207 */ /* 0x000fe40007000000 */
[----:B------:R-:W-:Y:S02]  /*1560*/  @!P5 SEL R85, R81, R104, !P6 ;  /* 0x000000685155d207 */ /* 0x000fe40007000000 */
[----:B------:R-:W-:Y:S02]  /*1570*/  @!P5 SEL R80, R95, R80, !P6 ;  /* 0x000000505f50d207 */ /* 0x000fe40007000000 */
[----:B------:R-:W-:Y:S02]  /*1580*/  @!P5 SEL R81, R104, R81, !P6 ;  /* 0x000000516851d207 */ /* 0x000fe40007000000 */
[----:B------:R-:W-:Y:S01]  /*1590*/  ISETP.GE.U32.AND P6, PT, R212, UR6, PT ;  /* 0x00000006d4007c0c */ /* 0x000fe2000bfc6070 */
[----:B0-----:R-:W-:-:S03]  /*15a0*/  @!P5 IMAD R92, R85, R82, RZ ;  /* 0x00000052555cd224 */ /* 0x001fc600078e02ff */
[----:B------:R-:W-:Y:S02]  /*15b0*/  ISETP.GE.U32.OR.EX P6, PT, R221, UR7, P4, P6 ;  /* 0x00000007dd007c0c */ /* 0x000fe4000a7c6560 */
[----:B------:R-:W-:Y:S02]  /*15c0*/  CS2R R84, SRZ ;  /* 0x0000000000547805 */ /* 0x000fe4000001ff00 */
[----:B------:R-:W-:Y:S01]  /*15d0*/  ISETP.GT.U32.OR P6, PT, R0, 0x7, P6 ;  /* 0x000000070000780c */ /* 0x000fe200037c4470 */
[----:B------:R-:W-:-:S03]  /*15e0*/  @!P5 IMAD.WIDE.U32 R80, R93, R82, R80 ;  /* 0x000000525d50d225 */ /* 0x000fc600078e0050 */
[----:B------:R0:W5:Y:S01]  /*15f0*/  @!P0 LDG.E.64.CONSTANT R84, desc[UR36][R88.64] ;  /* 0x0000002458548981 */ /* 0x000162000c1e9b00 */
[----:B------:R-:W-:Y:S01]  /*1600*/  @!P5 IMAD R83, R93, R83, R92 ;  /* 0x000000535d53d224 */ /* 0x000fe200078e025c */
[----:B--2---:R-:W-:-:S03]  /*1610*/  @!P5 LEA R90, P0, R80, R90, 0x3 ;  /* 0x0000005a505ad211 */ /* 0x004fc600078018ff */
[----:B------:R-:W-:-:S04]  /*1620*/  @!P5 IMAD.IADD R81, R81, 0x1, R83 ;  /* 0x000000015151d824 */ /* 0x000fc800078e0253 */
[----:B------:R-:W1:Y:S01]  /*1630*/  @!P6 LDC.64 R100, c[0x0][0x388] ;  /* 0x0000e200ff64eb82 */ /* 0x000e620000000a00 */
[----:B------:R-:W-:-:S07]  /*1640*/  @!P5 LEA.HI.X R91, R80, R91, R81, 0x3, P0 ;  /* 0x0000005b505bd211 */ /* 0x000fce00000f1c51 */
[----:B------:R-:W2:Y:S02]  /*1650*/  @!P6 LDC.S8 R80, c[0x0][0x3b1] ;  /* 0x0000ec40ff50eb82 */ /* 0x000ea40000000200 */
[----:B--2---:R-:W-:-:S06]  /*1660*/  @!P6 ISETP.NE.AND P0, PT, R80, RZ, PT ;  /* 0x000000ff5000e20c */ /* 0x004fcc0003f05270 */
[----:B------:R-:W2:Y:S01]  /*1670*/  @!P6 LDC.64 R80, c[0x0][0x3c0] ;  /* 0x0000f000ff50eb82 */ /* 0x000ea20000000a00 */
[----:B------:R-:W-:Y:S02]  /*1680*/  @!P6 SEL R83, R221, R104, !P0 ;  /* 0x00000068dd53e207 */ /* 0x000fe40004000000 */
[----:B------:R-:W-:Y:S02]  /*1690*/  @!P6 SEL R93, R212, R95, !P0 ;  /* 0x0000005fd45de207 */ /* 0x000fe40004000000 */
[----:B0-----:R-:W-:Y:S02]  /*16a0*/  @!P6 SEL R88, R95, R212, !P0 ;  /* 0x000000d45f58e207 */ /* 0x001fe40004000000 */
[----:B------:R-:W-:Y:S01]  /*16b0*/  @!P6 SEL R89, R104, R221, !P0 ;  /* 0x000000dd6859e207 */ /* 0x000fe20004000000 */
[----:B--2---:R-:W-:Y:S01]  /*16c0*/  @!P6 IMAD R92, R83, R80, RZ ;  /* 0x00000050535ce224 */ /* 0x004fe200078e02ff */
[----:B------:R-:W-:-:S06]  /*16d0*/  CS2R R82, SRZ ;  /* 0x0000000000527805 */ /* 0x000fcc000001ff00 */
[----:B------:R0:W5:Y:S01]  /*16e0*/  @!P5 LDG.E.64.CONSTANT R82, desc[UR36][R90.64] ;  /* 0x000000245a52d981 */ /* 0x000162000c1e9b00 */
[----:B------:R-:W-:-:S04]  /*16f0*/  ISETP.GE.U32.AND P5, PT, R216, UR6, PT ;  /* 0x00000006d8007c0c */ /* 0x000fc8000bfa6070 */
[----:B------:R-:W-:Y:S01]  /*1700*/  ISETP.GE.U32.OR.EX P5, PT, R223, UR7, P4, P5 ;  /* 0x00000007df007c0c */ /* 0x000fe2000a7a6550 */
[----:B------:R-:W-:-:S03]  /*1710*/  @!P6 IMAD.WIDE.U32 R88, R93, R80, R88 ;  /* 0x000000505d58e225 */ /* 0x000fc600078e0058 */
[----:B------:R-:W-:Y:S01]  /*1720*/  ISETP.GT.U32.OR P5, PT, R0, 0x7, P5 ;  /* 0x000000070000780c */ /* 0x000fe20002fa4470 */
[----:B------:R-:W-:Y:S01]  /*1730*/  @!P6 IMAD R81, R93, R81, R92 ;  /* 0x000000515d51e224 */ /* 0x000fe200078e025c */
[----:B-1----:R-:W-:-:S03]  /*1740*/  @!P6 LEA R100, P0, R88, R100, 0x3 ;  /* 0x000000645864e211 */ /* 0x002fc600078018ff */
[----:B------:R-:W-:-:S05]  /*1750*/  @!P6 IMAD.IADD R80, R89, 0x1, R81 ;  /* 0x000000015950e824 */ /* 0x000fca00078e0251 */
[----:B------:R-:W-:-:S03]  /*1760*/  @!P6 LEA.HI.X R101, R88, R101, R80, 0x3, P0 ;  /* 0x000000655865e211 */ /* 0x000fc600000f1c50 */
[----:B------:R-:W1:Y:S01]  /*1770*/  @!P5 LDC.S8 R80, c[0x0][0x3b1] ;  /* 0x0000ec40ff50db82 */ /* 0x000e620000000200 */
[----:B------:R-:W-:-:S04]  /*1780*/  ISETP.GE.U32.AND P0, PT, R218, UR6, PT ;  /* 0x00000006da007c0c */ /* 0x000fc8000bf06070 */
[----:B------:R-:W-:Y:S01]  /*1790*/  ISETP.GE.U32.OR.EX P4, PT, R227, UR7, P4, P0 ;  /* 0x00000007e3007c0c */ /* 0x000fe2000a786500 */
[----:B------:R-:W2:Y:S02]  /*17a0*/  LDCU.64 UR6, c[0x0][0x398] ;  /* 0x00007300ff0677ac */ /* 0x000ea40008000a00 */
[----:B------:R-:W3:Y:S01]  /*17b0*/  @!P5 LDC.64 R88, c[0x0][0x3c0] ;  /* 0x0000f000ff58db82 */ /* 0x000ee20000000a00 */
[----:B------:R-:W-:-:S07]  /*17c0*/  ISETP.GT.U32.OR P4, PT, R0, 0x7, P4 ;  /* 0x000000070000780c */ /* 0x000fce0002784470 */
[----:B0-----:R-:W0:Y:S08]  /*17d0*/  @!P5 LDC.64 R90, c[0x0][0x388] ;  /* 0x0000e200ff5adb82 */ /* 0x001e300000000a00 */
[----:B------:R-:W4:Y:S01]  /*17e0*/  @!P4 LDC.S8 R105, c[0x0][0x3b1] ;  /* 0x0000ec40ff69cb82 */ /* 0x000f220000000200 */
[----:B-1----:R-:W-:-:S04]  /*17f0*/  @!P5 ISETP.NE.AND P0, PT, R80, RZ, PT ;  /* 0x000000ff5000d20c */ /* 0x002fc80003f05270 */
[----:B------:R-:W-:Y:S02]  /*1800*/  @!P5 SEL R81, R223, R104, !P0 ;  /* 0x00000068df51d207 */ /* 0x000fe40004000000 */
[----:B------:R-:W-:Y:S02]  /*1810*/  @!P5 SEL R103, R216, R95, !P0 ;  /* 0x0000005fd867d207 */ /* 0x000fe40004000000 */
[----:B------:R-:W-:Y:S01]  /*1820*/  @!P5 SEL R92, R95, R216, !P0 ;  /* 0x000000d85f5cd207 */ /* 0x000fe20004000000 */
[----:B---3--:R-:W-:Y:S01]  /*1830*/  @!P5 IMAD R94, R81, R88, RZ ;  /* 0x00000058515ed224 */ /* 0x008fe200078e02ff */
[----:B------:R-:W-:-:S03]  /*1840*/  @!P5 SEL R93, R104, R223, !P0 ;  /* 0x000000df685dd207 */ /* 0x000fc60004000000 */
[C---:B------:R-:W-:Y:S02]  /*1850*/  @!P5 IMAD R89, R103.reuse, R89, R94 ;  /* 0x000000596759d224 */ /* 0x040fe400078e025e */
[----:B------:R-:W-:-:S05]  /*1860*/  @!P5 IMAD.WIDE.U32 R92, R103, R88, R92 ;  /* 0x00000058675cd225 */ /* 0x000fca00078e005c */
[----:B------:R-:W-:Y:S02]  /*1870*/  @!P5 IADD3 R88, PT, PT, R93, R89, RZ ;  /* 0x000000595d58d210 */ /* 0x000fe40007ffe0ff */
[----:B0-----:R-:W-:-:S04]  /*1880*/  @!P5 LEA R102, P0, R92, R90, 0x3 ;  /* 0x0000005a5c66d211 */ /* 0x001fc800078018ff */
[----:B------:R-:W-:Y:S02]  /*1890*/  @!P5 LEA.HI.X R103, R92, R91, R88, 0x3, P0 ;  /* 0x0000005b5c67d211 */ /* 0x000fe400000f1c58 */
[----:B----4-:R-:W-:Y:S01]  /*18a0*/  @!P4 ISETP.NE.AND P0, PT, R105, RZ, PT ;  /* 0x000000ff6900c20c */ /* 0x010fe20003f05270 */
[----:B------:R-:W0:Y:S03]  /*18b0*/  @!P4 LDC.64 R88, c[0x0][0x3c0] ;  /* 0x0000f000ff58cb82 */ /* 0x000e260000000a00 */
[----:B------:R-:W-:Y:S02]  /*18c0*/  @!P4 SEL R93, R218, R95, !P0 ;  /* 0x0000005fda5dc207 */ /* 0x000fe40004000000 */
[----:B------:R-:W-:Y:S02]  /*18d0*/  @!P4 SEL R94, R95, R218, !P0 ;  /* 0x000000da5f5ec207 */ /* 0x000fe40004000000 */
[----:B------:R-:W-:Y:S01]  /*18e0*/  @!P4 SEL R105, R227, R104, !P0 ;  /* 0x00000068e369c207 */ /* 0x000fe20004000000 */
[----:B------:R-:W1:Y:S01]  /*18f0*/  @!P4 LDC.64 R90, c[0x0][0x388] ;  /* 0x0000e200ff5acb82 */ /* 0x000e620000000a00 */
[----:B------:R-:W-:-:S02]  /*1900*/  @!P4 SEL R95, R104, R227, !P0 ;  /* 0x000000e3685fc207 */ /* 0x000fc40004000000 */
[----:B------:R-:W-:Y:S02]  /*1910*/  IADD3 R104, P0, PT, R20, 0x60, RZ ;  /* 0x0000006014687810 */ /* 0x000fe40007f1e0ff */
[----:B------:R-:W-:-:S03]  /*1920*/  ISETP.GE.U32.AND.EX P3, PT, R96, UR5, PT, P3 ;  /* 0x0000000560007c0c */ /* 0x000fc6000bf66130 */
[----:B------:R-:W-:Y:S01]  /*1930*/  IMAD.X R109, RZ, RZ, R8, P0 ;  /* 0x000000ffff6d7224 */ /* 0x000fe200000e0608 */
[----:B--2---:R-:W-:-:S04]  /*1940*/  ISETP.GE.U32.AND P0, PT, R104, UR6, PT ;  /* 0x0000000668007c0c */ /* 0x004fc8000bf06070 */
[----:B------:R-:W-:-:S04]  /*1950*/  ISETP.GE.U32.OR.EX P0, PT, R109, UR7, P3, P0 ;  /* 0x000000076d007c0c */ /* 0x000fc80009f06500 */
[----:B------:R-:W-:-:S13]  /*1960*/  ISETP.GT.U32.OR P0, PT, R0, 0x7, P0 ;  /* 0x000000070000780c */ /* 0x000fda0000704470 */
[----:B------:R-:W2:Y:S01]  /*1970*/  @!P0 LDC.U8 R106, c[0x0][0x3b0] ;  /* 0x0000ec00ff6a8b82 */ /* 0x000ea20000000000 */
[----:B------:R-:W-:Y:S01]  /*1980*/  CS2R R80, SRZ ;  /* 0x0000000000507805 */ /* 0x000fe2000001ff00 */
[-C--:B0-----:R-:W-:Y:S02]  /*1990*/  @!P4 IMAD R92, R105, R88.reuse, RZ ;  /* 0x00000058695cc224 */ /* 0x081fe400078e02ff */
[----:B------:R-:W-:-:S03]  /*19a0*/  @!P4 IMAD.WIDE.U32 R94, R93, R88, R94 ;  /* 0x000000585d5ec225 */ /* 0x000fc600078e005e */
[----:B------:R0:W5:Y:S01]  /*19b0*/  @!P6 LDG.E.64.CONSTANT R80, desc[UR36][R100.64] ;  /* 0x000000246450e981 */ /* 0x000162000c1e9b00 */
[----:B------:R-:W-:Y:S01]  /*19c0*/  @!P4 IMAD R89, R93, R89, R92 ;  /* 0x000000595d59c224 */ /* 0x000fe200078e025c */
[----:B0-----:R-:W-:-:S03]  /*19d0*/  CS2R R100, SRZ ;  /* 0x0000000000647805 */ /* 0x001fc6000001ff00 */
[----:B------:R-:W-:-:S03]  /*19e0*/  @!P4 IMAD.IADD R88, R95, 0x1, R89 ;  /* 0x000000015f58c824 */ /* 0x000fc600078e0259 */
[----:B------:R0:W5:Y:S01]  /*19f0*/  @!P5 LDG.E.64.CONSTANT R100, desc[UR36][R102.64] ;  /* 0x000000246664d981 */ /* 0x000162000c1e9b00 */
[----:B--2---:R-:W-:Y:S02]  /*1a00*/  @!P0 PRMT R106, R106, 0x8880, RZ ;  /* 0x000088806a6a8816 */ /* 0x004fe400000000ff */
[----:B-1----:R-:W-:-:S03]  /*1a10*/  @!P4 LEA R92, P5, R94, R90, 0x3 ;  /* 0x0000005a5e5cc211 */ /* 0x002fc600078a18ff */
[----:B------:R-:W-:Y:S01]  /*1a20*/  @!P0 IMAD.MOV.U32 R89, RZ, RZ, R106 ;  /* 0x000000ffff598224 */ /* 0x000fe200078e006a */
[----:B------:R-:W-:Y:S02]  /*1a30*/  @!P4 LEA.HI.X R93, R94, R91, R88, 0x3, P5 ;  /* 0x0000005b5e5dc211 */ /* 0x000fe400028f1c58 */
[----:B------:R-:W1:Y:S02]  /*1a40*/  @!P0 LDC.64 R90, c[0x0][0x380] ;  /* 0x0000e000ff5a8b82 */ /* 0x000e640000000a00 */
[----:B------:R-:W-:-:S04]  /*1a50*/  @!P0 ISETP.NE.AND P5, PT, R89, RZ, PT ;  /* 0x000000ff5900820c */ /* 0x000fc80003fa5270 */
[----:B------:R-:W-:Y:S02]  /*1a60*/  @!P0 SEL R105, R97, R104, !P5 ;  /* 0x0000006861698207 */ /* 0x000fe40006800000 */
[----:B------:R-:W-:Y:S01]  /*1a70*/  @!P0 SEL R94, R104, R97, !P5 ;  /* 0x00000061685e8207 */ /* 0x000fe20006800000 */
[----:B------:R-:W2:Y:S01]  /*1a80*/  @!P0 LDC.64 R88, c[0x0][0x3b8] ;  /* 0x0000ee00ff588b82 */ /* 0x000ea20000000a00 */
[----:B------:R-:W-:Y:S02]  /*1a90*/  @!P0 SEL R107, R96, R109, !P5 ;  /* 0x0000006d606b8207 */ /* 0x000fe40006800000 */
[----:B------:R-:W-:Y:S02]  /*1aa0*/  @!P0 SEL R95, R109, R96, !P5 ;  /* 0x000000606d5f8207 */ /* 0x000fe40006800000 */
[----:B------:R-:W-:-:S04]  /*1ab0*/  IADD3 R108, P5, PT, R20, 0x30, RZ ;  /* 0x00000030146c7810 */ /* 0x000fc80007fbe0ff */
[----:B------:R-:W-:Y:S02]  /*1ac0*/  IADD3.X R111, PT, PT, RZ, R8, RZ, P5, !PT ;  /* 0x00000008ff6f7210 */ /* 0x000fe40002ffe4ff */
[----:B------:R-:W-:-:S04]  /*1ad0*/  ISETP.GE.U32.AND P5, PT, R108, UR6, PT ;  /* 0x000000066c007c0c */ /* 0x000fc8000bfa6070 */
[----:B------:R-:W-:-:S04]  /*1ae0*/  ISETP.GE.U32.OR.EX P5, PT, R111, UR7, P3, P5 ;  /* 0x000000076f007c0c */ /* 0x000fc80009fa6550 */
[----:B------:R-:W-:-:S13]  /*1af0*/  ISETP.GT.U32.OR P5, PT, R0, 0x7, P5 ;  /* 0x000000070000780c */ /* 0x000fda0002fa4470 */
[----:B------:R-:W3:Y:S01]  /*1b00*/  @!P5 LDC.U8 R106, c[0x0][0x3b0] ;  /* 0x0000ec00ff6adb82 */ /* 0x000ee20000000000 */
[-C--:B--2---:R-:W-:Y:S01]  /*1b10*/  @!P0 IMAD R104, R107, R88.reuse, RZ ;  /* 0x000000586b688224 */ /* 0x084fe200078e02ff */
[----:B0-----:R-:W-:Y:S01]  /*1b20*/  CS2R R102, SRZ ;  /* 0x0000000000667805 */ /* 0x001fe2000001ff00 */
[----:B------:R-:W-:-:S04]  /*1b30*/  @!P0 IMAD.WIDE.U32 R94, R105, R88, R94 ;  /* 0x00000058695e8225 */ /* 0x000fc800078e005e */
[----:B------:R-:W-:Y:S01]  /*1b40*/  @!P0 IMAD R89, R105, R89, R104 ;  /* 0x0000005969598224 */ /* 0x000fe200078e0268 */
[----:B------:R0:W5:Y:S03]  /*1b50*/  @!P4 LDG.E.64.CONSTANT R102, desc[UR36][R92.64] ;  /* 0x000000245c66c981 */ /* 0x000166000c1e9b00 */
[----:B------:R-:W-:Y:S01]  /*1b60*/  @!P0 IMAD.IADD R88, R95, 0x1, R89 ;  /* 0x000000015f588824 */ /* 0x000fe200078e0259 */
[----:B---3--:R-:W-:Y:S02]  /*1b70*/  @!P5 PRMT R104, R106, 0x8880, RZ ;  /* 0x000088806a68d816 */ /* 0x008fe400000000ff */
        /* <DEDUP_REMOVED lines=10> */
[----:B------:R-:W-:-:S05]  /*1c20*/  IADD3 R110, P4, PT, R20, 0x90, RZ ;  /* 0x00000090146e7810 */ /* 0x000fca0007f9e0ff */
[----:B------:R-:W-:Y:S01]  /*1c30*/  IMAD.X R113, RZ, RZ, R8, P4 ;  /* 0x000000ffff717224 */ /* 0x000fe200020e0608 */
[----:B------:R-:W-:-:S04]  /*1c40*/  ISETP.GE.U32.AND P4, PT, R110, UR6, PT ;  /* 0x000000066e007c0c */ /* 0x000fc8000bf86070 */
[----:B------:R-:W-:-:S04]  /*1c50*/  ISETP.GE.U32.OR.EX P4, PT, R113, UR7, P3, P4 ;  /* 0x0000000771007c0c */ /* 0x000fc80009f86540 */
[----:B------:R-:W-:-:S13]  /*1c60*/  ISETP.GT.U32.OR P4, PT, R0, 0x7, P4 ;  /* 0x000000070000780c */ /* 0x000fda0002784470 */
[----:B------:R-:W3:Y:S01]  /*1c70*/  @!P4 LDC.U8 R111, c[0x0][0x3b0] ;  /* 0x0000ec00ff6fcb82 */ /* 0x000ee20000000000 */
[-C--:B--2---:R-:W-:Y:S01]  /*1c80*/  @!P5 IMAD R108, R105, R88.reuse, RZ ;  /* 0x00000058696cd224 */ /* 0x084fe200078e02ff */
[----:B------:R-:W-:Y:S01]  /*1c90*/  CS2R R104, SRZ ;  /* 0x0000000000687805 */ /* 0x000fe2000001ff00 */
[----:B0-----:R-:W-:-:S04]  /*1ca0*/  @!P5 IMAD.WIDE.U32 R92, R109, R88, R94 ;  /* 0x000000586d5cd225 */ /* 0x001fc800078e005e */
[----:B------:R-:W-:Y:S01]  /*1cb0*/  @!P5 IMAD R89, R109, R89, R108 ;  /* 0x000000596d59d224 */ /* 0x000fe200078e026c */
[----:B------:R0:W5:Y:S01]  /*1cc0*/  @!P0 LDG.E.64.CONSTANT R104, desc[UR36][R106.64] ;  /* 0x000000246a688981 */ /* 0x000162000c1e9b00 */
[----:B-1----:R-:W-:-:S03]  /*1cd0*/  @!P5 LEA R94, P0, R92, R90, 0x3 ;  /* 0x0000005a5c5ed211 */ /* 0x002fc600078018ff */
[----:B------:R-:W-:Y:S02]  /*1ce0*/  @!P5 IADD3 R88, PT, PT, R93, R89, RZ ;  /* 0x000000595d58d210 */ /* 0x000fe40007ffe0ff */
[----:B---3--:R-:W-:-:S05]  /*1cf0*/  @!P4 PRMT R111, R111, 0x8880, RZ ;  /* 0x000088806f6fc816 */ /* 0x008fca00000000ff */
        /* <DEDUP_REMOVED lines=10> */
[----:B------:R-:W-:Y:S01]  /*1da0*/  ISETP.GE.U32.AND P6, PT, R112, UR6, PT ;  /* 0x0000000670007c0c */ /* 0x000fe2000bfc6070 */
[----:B------:R-:W-:-:S05]  /*1db0*/  IMAD.X R115, RZ, RZ, R8, P0 ;  /* 0x000000ffff737224 */ /* 0x000fca00000e0608 */
[----:B------:R-:W-:-:S04]  /*1dc0*/  ISETP.GE.U32.OR.EX P6, PT, R115, UR7, P3, P6 ;  /* 0x0000000773007c0c */ /* 0x000fc80009fc6560 */
[----:B------:R-:W-:-:S13]  /*1dd0*/  ISETP.GT.U32.OR P6, PT, R0, 0x7, P6 ;  /* 0x000000070000780c */ /* 0x000fda00037c4470 */
[----:B------:R-:W3:Y:S01]  /*1de0*/  @!P6 LDC.U8 R110, c[0x0][0x3b0] ;  /* 0x0000ec00ff6eeb82 */ /* 0x000ee20000000000 */
[-C--:B--2---:R-:W-:Y:S02]  /*1df0*/  @!P4 IMAD R108, R111, R88.reuse, RZ ;  /* 0x000000586f6cc224 */ /* 0x084fe400078e02ff */
[----:B------:R-:W-:-:S04]  /*1e00*/  @!P4 IMAD.WIDE.U32 R92, R109, R88, R92 ;  /* 0x000000586d5cc225 */ /* 0x000fc800078e005c */
[----:B------:R-:W-:-:S04]  /*1e10*/  @!P4 IMAD R89, R109, R89, R108 ;  /* 0x000000596d59c224 */ /* 0x000fc800078e026c */
[----:B------:R-:W-:Y:S01]  /*1e20*/  @!P4 IMAD.IADD R88, R93, 0x1, R89 ;  /* 0x000000015d58c824 */ /* 0x000fe200078e0259 */
[----:B---3--:R-:W-:Y:S02]  /*1e30*/  @!P6 PRMT R108, R110, 0x8880, RZ ;  /* 0x000088806e6ce816 */ /* 0x008fe400000000ff */
[C---:B-1----:R-:W-:Y:S02]  /*1e40*/  @!P4 LEA R110, P0, R92.reuse, R90, 0x3 ;  /* 0x0000005a5c6ec211 */ /* 0x042fe400078018ff */
[----:B------:R-:W-:Y:S02]  /*1e50*/  @!P6 MOV R89, R108 ;  /* 0x0000006c0059e202 */ /* 0x000fe40000000f00 */
[----:B------:R-:W-:Y:S02]  /*1e60*/  @!P4 LEA.HI.X R111, R92, R91, R88, 0x3, P0 ;  /* 0x0000005b5c6fc211 */ /* 0x000fe400000f1c58 */
[----:B------:R-:W-:Y:S02]  /*1e70*/  @!P6 ISETP.NE.AND P0, PT, R89, RZ, PT ;  /* 0x000000ff5900e20c */ /* 0x000fe40003f05270 */
[----:B0-----:R-:W-:Y:S01]  /*1e80*/  CS2R R106, SRZ ;  /* 0x00000000006a7805 */ /* 0x001fe2000001ff00 */
[----:B------:R-:W0:Y:S01]  /*1e90*/  @!P6 LDC.64 R88, c[0x0][0x3b8] ;  /* 0x0000ee00ff58eb82 */ /* 0x000e220000000a00 */
[----:B------:R-:W-:-:S02]  /*1ea0*/  @!P6 SEL R113, R97, R112, !P0 ;  /* 0x000000706171e207 */ /* 0x000fc40004000000 */
[----:B------:R-:W-:Y:S02]  /*1eb0*/  @!P6 SEL R92, R112, R97, !P0 ;  /* 0x00000061705ce207 */ /* 0x000fe40004000000 */
[----:B------:R1:W5:Y:S01]  /*1ec0*/  @!P5 LDG.E.64.CONSTANT R106, desc[UR36][R94.64] ;  /* 0x000000245e6ad981 */ /* 0x000362000c1e9b00 */
[----:B------:R-:W-:Y:S02]  /*1ed0*/  @!P6 SEL R109, R96, R115, !P0 ;  /* 0x00000073606de207 */ /* 0x000fe40004000000 */
[----:B------:R-:W-:Y:S01]  /*1ee0*/  @!P6 SEL R93, R115, R96, !P0 ;  /* 0x00000060735de207 */ /* 0x000fe20004000000 */
[----:B------:R-:W2:Y:S01]  /*1ef0*/  @!P6 LDC.64 R90, c[0x0][0x380] ;  /* 0x0000e000ff5aeb82 */ /* 0x000ea20000000a00 */
[----:B------:R-:W-:-:S04]  /*1f00*/  ISETP.GE.U32.AND P0, PT, R23, UR6, PT ;  /* 0x0000000617007c0c */ /* 0x000fc8000bf06070 */
[----:B------:R-:W-:-:S04]  /*1f10*/  ISETP.GE.U32.OR.EX P0, PT, R215, UR7, P3, P0 ;  /* 0x00000007d7007c0c */ /* 0x000fc80009f06500 */
[----:B------:R-:W-:-:S13]  /*1f20*/  ISETP.GT.U32.OR P0, PT, R0, 0x7, P0 ;  /* 0x000000070000780c */ /* 0x000fda0000704470 */
[----:B-1----:R-:W1:Y:S01]  /*1f30*/  @!P0 LDC.U8 R95, c[0x0][0x3b0] ;  /* 0x0000ec00ff5f8b82 */ /* 0x002e620000000000 */
[-C--:B0-----:R-:W-:Y:S01]  /*1f40*/  @!P6 IMAD R94, R109, R88.reuse, RZ ;  /* 0x000000586d5ee224 */ /* 0x081fe200078e02ff */
[----:B------:R-:W-:Y:S01]  /*1f50*/  CS2R R108, SRZ ;  /* 0x00000000006c7805 */ /* 0x000fe2000001ff00 */
[----:B------:R-:W-:-:S04]  /*1f60*/  @!P6 IMAD.WIDE.U32 R92, R113, R88, R92 ;  /* 0x00000058715ce225 */ /* 0x000fc800078e005c */
[----:B------:R-:W-:Y:S01]  /*1f70*/  @!P6 IMAD R89, R113, R89, R94 ;  /* 0x000000597159e224 */ /* 0x000fe200078e025e */
[----:B------:R0:W5:Y:S01]  /*1f80*/  @!P4 LDG.E.64.CONSTANT R108, desc[UR36][R110.64] ;  /* 0x000000246e6cc981 */ /* 0x000162000c1e9b00 */
[----:B--2---:R-:W-:Y:S02]  /*1f90*/  @!P6 LEA R94, P4, R92, R90, 0x3 ;  /* 0x0000005a5c5ee211 */ /* 0x004fe400078818ff */
[----:B------:R-:W-:Y:S01]  /*1fa0*/  @!P6 IMAD.IADD R88, R93, 0x1, R89 ;  /* 0x000000015d58e824 */ /* 0x000fe200078e0259 */
[----:B-1----:R-:W-:-:S05]  /*1fb0*/  @!P0 PRMT R95, R95, 0x8880, RZ ;  /* 0x000088805f5f8816 */ /* 0x002fca00000000ff */
        /* <DEDUP_REMOVED lines=9> */
[----:B------:R-:W-:-:S04]  /*2050*/  ISETP.GE.U32.AND P4, PT, R213, UR6, PT ;  /* 0x00000006d5007c0c */ /* 0x000fc8000bf86070 */
[----:B------:R-:W-:-:S04]  /*2060*/  ISETP.GE.U32.OR.EX P4, PT, R217, UR7, P3, P4 ;  /* 0x00000007d9007c0c */ /* 0x000fc80009f86540 */
[----:B------:R-:W-:-:S13]  /*2070*/  ISETP.GT.U32.OR P4, PT, R0, 0x7, P4 ;  /* 0x000000070000780c */ /* 0x000fda0002784470 */
[----:B------:R-:W3:Y:S01]  /*2080*/  @!P4 LDC.U8 R116, c[0x0][0x3b0] ;  /* 0x0000ec00ff74cb82 */ /* 0x000ee20000000000 */
[-C--:B-1----:R-:W-:Y:S02]  /*2090*/  @!P0 IMAD R114, R91, R92.reuse, RZ ;  /* 0x0000005c5b728224 */ /* 0x082fe400078e02ff */
[----:B------:R-:W-:-:S05]  /*20a0*/  @!P0 IMAD.WIDE.U32 R112, R115, R92, R112 ;  /* 0x0000005c73708225 */ /* 0x000fca00078e0070 */
[----:B------:R-:W1:Y:S01]  /*20b0*/  @!P4 LDC.64 R90, c[0x0][0x3b8] ;  /* 0x0000ee00ff5acb82 */ /* 0x000e620000000a00 */
[----:B------:R-:W-:Y:S01]  /*20c0*/  @!P0 IMAD R93, R115, R93, R114 ;  /* 0x0000005d735d8224 */ /* 0x000fe200078e0272 */
[----:B--2---:R-:W-:-:S03]  /*20d0*/  @!P0 LEA R88, P5, R112, R88, 0x3 ;  /* 0x0000005870588211 */ /* 0x004fc600078a18ff */
[----:B------:R-:W-:-:S03]  /*20e0*/  @!P0 IMAD.IADD R113, R113, 0x1, R93 ;  /* 0x0000000171718824 */ /* 0x000fc600078e025d */
[----:B------:R-:W2:Y:S02]  /*20f0*/  @!P4 LDC.64 R92, c[0x0][0x380] ;  /* 0x0000e000ff5ccb82 */ /* 0x000ea40000000a00 */
[----:B------:R-:W-:Y:S02]  /*2100*/  @!P0 LEA.HI.X R89, R112, R89, R113, 0x3, P5 ;  /* 0x0000005970598211 */ /* 0x000fe400028f1c71 */
[----:B---3--:R-:W-:Y:S02]  /*2110*/  @!P4 PRMT R114, R116, 0x8880, RZ ;  /* 0x000088807472c816 */ /* 0x008fe400000000ff */
[----:B0-----:R-:W-:Y:S02]  /*2120*/  CS2R R110, SRZ ;  /* 0x00000000006e7805 */ /* 0x001fe4000001ff00 */
[----:B------:R-:W-:-:S04]  /*2130*/  @!P4 ISETP.NE.AND P5, PT, R114, RZ, PT ;  /* 0x000000ff7200c20c */ /* 0x000fc80003fa5270 */
[----:B------:R0:W5:Y:S01]  /*2140*/  @!P6 LDG.E.64.CONSTANT R110, desc[UR36][R94.64] ;  /* 0x000000245e6ee981 */ /* 0x000162000c1e9b00 */
[----:B------:R-:W-:Y:S02]  /*2150*/  @!P4 SEL R117, R96, R217, !P5 ;  /* 0x000000d96075c207 */ /* 0x000fe40006800000 */
[----:B------:R-:W-:Y:S02]  /*2160*/  @!P4 SEL R115, R97, R213, !P5 ;  /* 0x000000d56173c207 */ /* 0x000fe40006800000 */
[----:B------:R-:W-:Y:S02]  /*2170*/  @!P4 SEL R112, R213, R97, !P5 ;  /* 0x00000061d570c207 */ /* 0x000fe40006800000 */
[----:B------:R-:W-:Y:S01]  /*2180*/  @!P4 SEL R113, R217, R96, !P5 ;  /* 0x00000060d971c207 */ /* 0x000fe20006800000 */
[-C--:B-1----:R-:W-:Y:S02]  /*2190*/  @!P4 IMAD R114, R117, R90.reuse, RZ ;  /* 0x0000005a7572c224 */ /* 0x082fe400078e02ff */
[----:B0-----:R-:W-:Y:S01]  /*21a0*/  @!P4 IMAD.WIDE.U32 R94, R115, R90, R112 ;  /* 0x0000005a735ec225 */ /* 0x001fe200078e0070 */
[----:B------:R-:W-:-:S02]  /*21b0*/  CS2R R112, SRZ ;  /* 0x0000000000707805 */ /* 0x000fc4000001ff00 */
[----:B------:R-:W-:Y:S01]  /*21c0*/  ISETP.GE.U32.AND P5, PT, R214, UR6, PT ;  /* 0x00000006d6007c0c */ /* 0x000fe2000bfa6070 */
[----:B------:R-:W-:-:S03]  /*21d0*/  @!P4 IMAD R91, R115, R91, R114 ;  /* 0x0000005b735bc224 */ /* 0x000fc600078e0272 */
[----:B------:R0:W5:Y:S01]  /*21e0*/  @!P0 LDG.E.64.CONSTANT R112, desc[UR36][R88.64] ;  /* 0x0000002458708981 */ /* 0x000162000c1e9b00 */
[C---:B--2---:R-:W-:Y:S02]  /*21f0*/  @!P4 LEA R118, P0, R94.reuse, R92, 0x3 ;  /* 0x0000005c5e76c211 */ /* 0x044fe400078018ff */
[----:B------:R-:W-:Y:S02]  /*2200*/  @!P4 IADD3 R90, PT, PT, R95, R91, RZ ;  /* 0x0000005b5f5ac210 */ /* 0x000fe40007ffe0ff */
[----:B------:R-:W-:Y:S02]  /*2210*/  ISETP.GE.U32.OR.EX P5, PT, R219, UR7, P3, P5 ;  /* 0x00000007db007c0c */ /* 0x000fe40009fa6550 */
[----:B------:R-:W-:Y:S02]  /*2220*/  @!P4 LEA.HI.X R119, R94, R93, R90, 0x3, P0 ;  /* 0x0000005d5e77c211 */ /* 0x000fe400000f1c5a */
[----:B------:R-:W-:Y:S02]  /*2230*/  ISETP.GT.U32.OR P0, PT, R0, 0x7, P5 ;  /* 0x000000070000780c */ /* 0x000fe40002f04470 */
[----:B------:R-:W-:-:S04]  /*2240*/  ISETP.GE.U32.AND P5, PT, R220, UR6, PT ;  /* 0x00000006dc007c0c */ /* 0x000fc8000bfa6070 */
[----:B------:R-:W-:-:S04]  /*2250*/  ISETP.GE.U32.OR.EX P5, PT, R224, UR7, P3, P5 ;  /* 0x00000007e0007c0c */ /* 0x000fc80009fa6550 */
[----:B------:R-:W-:-:S03]  /*2260*/  ISETP.GT.U32.OR P5, PT, R0, 0x7, P5 ;  /* 0x000000070000780c */ /* 0x000fc60002fa4470 */
[----:B------:R-:W1:Y:S01]  /*2270*/  @!P0 LDC.U8 R90, c[0x0][0x3b0] ;  /* 0x0000ec00ff5a8b82 */ /* 0x000e620000000000 */
[----:B------:R-:W-:-:S06]  /*2280*/  CS2R R114, SRZ ;  /* 0x0000000000727805 */ /* 0x000fcc000001ff00 */
[----:B------:R2:W5:Y:S01]  /*2290*/  @!P4 LDG.E.64.CONSTANT R114, desc[UR36][R118.64] ;  /* 0x000000247672c981 */ /* 0x000562000c1e9b00 */
[----:B0-----:R-:W2:Y:S08]  /*22a0*/  @!P0 LDC.64 R88, c[0x0][0x3b8] ;  /* 0x0000ee00ff588b82 */ /* 0x001eb00000000a00 */
[----:B------:R-:W0:Y:S01]  /*22b0*/  @!P5 LDC.U8 R91, c[0x0][0x3b0] ;  /* 0x0000ec00ff5bdb82 */ /* 0x000e220000000000 */
[----:B-1----:R-:W-:-:S07]  /*22c0*/  @!P0 PRMT R90, R90, 0x8880, RZ ;  /* 0x000088805a5a8816 */ /* 0x002fce00000000ff */
[----:B------:R-:W1:Y:S01]  /*22d0*/  @!P0 LDC.64 R92, c[0x0][0x380] ;  /* 0x0000e000ff5c8b82 */ /* 0x000e620000000a00 */
[----:B------:R-:W-:-:S07]  /*22e0*/  @!P0 ISETP.NE.AND P4, PT, R90, RZ, PT ;  /* 0x000000ff5a00820c */ /* 0x000fce0003f85270 */
[----:B------:R-:W3:Y:S01]  /*22f0*/  @!P5 LDC.64 R94, c[0x0][0x380] ;  /* 0x0000e000ff5edb82 */ /* 0x000ee20000000a00 */
[----:B0-----:R-:W-:-:S07]  /*2300*/  @!P5 PRMT R120, R91, 0x8880, RZ ;  /* 0x000088805b78d816 */ /* 0x001fce00000000ff */
[----:B------:R-:W0:Y:S01]  /*2310*/  @!P5 LDC.64 R90, c[0x0][0x3b8] ;  /* 0x0000ee00ff5adb82 */ /* 0x000e220000000a00 */
[----:B------:R-:W-:Y:S02]  /*2320*/  @!P0 SEL R123, R96, R219, !P4 ;  /* 0x000000db607b8207 */ /* 0x000fe40006000000 */
[----:B------:R-:W-:Y:S02]  /*2330*/  @!P0 SEL R121, R97, R214, !P4 ;  /* 0x000000d661798207 */ /* 0x000fe40006000000 */
[----:B------:R-:W-:Y:S01]  /*2340*/  @!P0 SEL R116, R214, R97, !P4 ;  /* 0x00000061d6748207 */ /* 0x000fe20006000000 */
[----:B--2---:R-:W-:Y:S01]  /*2350*/  @!P0 IMAD R118, R123, R88, RZ ;  /* 0x000000587b768224 */ /* 0x004fe200078e02ff */
[----:B------:R-:W-:Y:S02]  /*2360*/  @!P0 SEL R117, R219, R96, !P4 ;  /* 0x00000060db758207 */ /* 0x000fe40006000000 */
[----:B------:R-:W-:Y:S01]  /*2370*/  @!P5 ISETP.NE.AND P4, PT, R120, RZ, PT ;  /* 0x000000ff7800d20c */ /* 0x000fe20003f85270 */
[----:B------:R-:W-:-:S02]  /*2380*/  @!P0 IMAD R123, R121, R89, R118 ;  /* 0x00000059797b8224 */ /* 0x000fc400078e0276 */
[----:B------:R-:W-:Y:S01]  /*2390*/  @!P0 IMAD.WIDE.U32 R116, R121, R88, R116 ;  /* 0x0000005879748225 */ /* 0x000fe200078e0074 */
[----:B------:R-:W-:Y:S02]  /*23a0*/  @!P5 SEL R121, R96, R224, !P4 ;  /* 0x000000e06079d207 */ /* 0x000fe40006000000 */
[----:B------:R-:W-:Y:S02]  /*23b0*/  @!P5 SEL R119, R97, R220, !P4 ;  /* 0x000000dc6177d207 */ /* 0x000fe40006000000 */
[----:B------:R-:W-:Y:S02]  /*23c0*/  @!P5 SEL R88, R220, R97, !P4 ;  /* 0x00000061dc58d207 */ /* 0x000fe40006000000 */
[----:B------:R-:W-:Y:S02]  /*23d0*/  @!P5 SEL R89, R224, R96, !P4 ;  /* 0x00000060e059d207 */ /* 0x000fe40006000000 */
[----:B-1----:R-:W-:Y:S01]  /*23e0*/  @!P0 LEA R92, P4, R116, R92, 0x3 ;  /* 0x0000005c745c8211 */ /* 0x002fe200078818ff */
[----:B0-----:R-:W-:-:S02]  /*23f0*/  @!P5 IMAD R118, R121, R90, RZ ;  /* 0x0000005a7976d224 */ /* 0x001fc400078e02ff */
[----:B------:R-:W-:-:S04]  /*2400*/  @!P5 IMAD.WIDE.U32 R88, R119, R90, R88 ;  /* 0x0000005a7758d225 */ /* 0x000fc800078e0058 */
[----:B------:R-:W-:Y:S02]  /*2410*/  @!P0 IMAD.IADD R90, R117, 0x1, R123 ;  /* 0x00000001755a8824 */ /* 0x000fe400078e027b */
[----:B------:R-:W-:-:S03]  /*2420*/  @!P5 IMAD R91, R119, R91, R118 ;  /* 0x0000005b775bd224 */ /* 0x000fc600078e0276 */
[----:B------:R-:W-:Y:S02]  /*2430*/  @!P0 LEA.HI.X R93, R116, R93, R90, 0x3, P4 ;  /* 0x0000005d745d8211 */ /* 0x000fe400020f1c5a */
[----:B------:R-:W-:Y:S01]  /*2440*/  CS2R R116, SRZ ;  /* 0x0000000000747805 */ /* 0x000fe2000001ff00 */
[----:B------:R-:W-:Y:S01]  /*2450*/  @!P5 IMAD.IADD R89, R89, 0x1, R91 ;  /* 0x000000015959d824 */ /* 0x000fe200078e025b */
[----:B---3--:R-:W-:Y:S02]  /*2460*/  @!P5 LEA R120, P4, R88, R94, 0x3 ;  /* 0x0000005e5878d211 */ /* 0x008fe400078818ff */
[----:B------:R-:W-:Y:S02]  /*2470*/  ISETP.GE.U32.AND P6, PT, R222, UR6, PT ;  /* 0x00000006de007c0c */ /* 0x000fe4000bfc6070 */
[----:B------:R-:W-:Y:S01]  /*2480*/  @!P5 LEA.HI.X R121, R88, R95, R89, 0x3, P4 ;  /* 0x0000005f5879d211 */ /* 0x000fe200020f1c59 */
[----:B------:R0:W5:Y:S01]  /*2490*/  @!P0 LDG.E.64.CONSTANT R116, desc[UR36][R92.64] ;  /* 0x000000245c748981 */ /* 0x000162000c1e9b00 */
[----:B------:R-:W-:-:S02]  /*24a0*/  ISETP.GE.U32.AND P4, PT, R225, UR6, PT ;  /* 0x00000006e1007c0c */ /* 0x000fc4000bf86070 */
[----:B------:R-:W-:Y:S02]  /*24b0*/  ISETP.GE.U32.AND P0, PT, R226, UR6, PT ;  /* 0x00000006e2007c0c */ /* 0x000fe4000bf06070 */
[----:B------:R-:W-:Y:S02]  /*24c0*/  ISETP.GE.U32.OR.EX P6, PT, R229, UR7, P3, P6 ;  /* 0x00000007e5007c0c */ /* 0x000fe40009fc6560 */
[----:B------:R-:W-:Y:S02]  /*24d0*/  ISETP.GE.U32.OR.EX P4, PT, R230, UR7, P3, P4 ;  /* 0x00000007e6007c0c */ /* 0x000fe40009f86540 */
[----:B------:R-:W-:Y:S02]  /*24e0*/  ISETP.GE.U32.OR.EX P3, PT, R231, UR7, P3, P0 ;  /* 0x00000007e7007c0c */ /* 0x000fe40009f66500 */
[----:B------:R-:W-:-:S13]  /*24f0*/  ISETP.GT.U32.OR P0, PT, R0, 0x7, P6 ;  /* 0x000000070000780c */ /* 0x000fda0003704470 */
[----:B------:R-:W1:Y:S01]  /*2500*/  @!P0 LDC.U8 R88, c[0x0][0x3b0] ;  /* 0x0000ec00ff588b82 */ /* 0x000e620000000000 */
[----:B------:R-:W-:-:S07]  /*2510*/  ISETP.GT.U32.OR P4, PT, R0, 0x7, P4 ;  /* 0x000000070000780c */ /* 0x000fce0002784470 */
[----:B------:R-:W2:Y:S01]  /*2520*/  @!P0 LDC.64 R90, c[0x0][0x3b8] ;  /* 0x0000ee00ff5a8b82 */ /* 0x000ea20000000a00 */
[----:B------:R-:W-:-:S07]  /*2530*/  ISETP.GT.U32.OR P3, PT, R0, 0x7, P3 ;  /* 0x000000070000780c */ /* 0x000fce0001f64470 */
[----:B------:R-:W3:Y:S01]  /*2540*/  @!P4 LDC.U8 R122, c[0x0][0x3b0] ;  /* 0x0000ec00ff7acb82 */ /* 0x000ee20000000000 */
[----:B-1----:R-:W-:-:S07]  /*2550*/  @!P0 PRMT R88, R88, 0x8880, RZ ;  /* 0x0000888058588816 */ /* 0x002fce00000000ff */
[----:B------:R-:W1:Y:S01]  /*2560*/  @!P3 LDC.U8 R123, c[0x0][0x3b0] ;  /* 0x0000ec00ff7bbb82 */ /* 0x000e620000000000 */
[----:B------:R-:W-:-:S07]  /*2570*/  @!P0 ISETP.NE.AND P6, PT, R88, RZ, PT ;  /* 0x000000ff5800820c */ /* 0x000fce0003fc5270 */
[----:B------:R-:W4:Y:S01]  /*2580*/  @!P0 LDC.64 R88, c[0x0][0x380] ;  /* 0x0000e000ff588b82 */ /* 0x000f220000000a00 */
[----:B------:R-:W-:Y:S02]  /*2590*/  @!P0 SEL R119, R96, R229, !P6 ;  /* 0x000000e560778207 */ /* 0x000fe40007000000 */
[----:B------:R-:W-:Y:S02]  /*25a0*/  @!P0 SEL R95, R97, R222, !P6 ;  /* 0x000000de615f8207 */ /* 0x000fe40007000000 */
[----:B0-----:R-:W-:Y:S02]  /*25b0*/  @!P0 SEL R92, R222, R97, !P6 ;  /* 0x00000061de5c8207 */ /* 0x001fe40007000000 */
[----:B------:R-:W-:Y:S01]  /*25c0*/  @!P0 SEL R93, R229, R96, !P6 ;  /* 0x00000060e55d8207 */ /* 0x000fe20007000000 */
[-C--:B--2---:R-:W-:Y:S02]  /*25d0*/  @!P0 IMAD R94, R119, R90.reuse, RZ ;  /* 0x0000005a775e8224 */ /* 0x084fe400078e02ff */
[----:B------:R-:W-:-:S04]  /*25e0*/  @!P0 IMAD.WIDE.U32 R92, R95, R90, R92 ;  /* 0x0000005a5f5c8225 */ /* 0x000fc800078e005c */
[----:B------:R-:W-:Y:S02]  /*25f0*/  @!P0 IMAD R95, R95, R91, R94 ;  /* 0x0000005b5f5f8224 */ /* 0x000fe400078e025e */
[----:B------:R-:W0:Y:S01]  /*2600*/  @!P4 LDC.64 R90, c[0x0][0x3b8] ;  /* 0x0000ee00ff5acb82 */ /* 0x000e220000000a00 */
[----:B------:R-:W-:Y:S02]  /*2610*/  CS2R R118, SRZ ;  /* 0x0000000000767805 */ /* 0x000fe4000001ff00 */
[----:B---3--:R-:W-:Y:S01]  /*2620*/  @!P4 PRMT R122, R122, 0x8880, RZ ;  /* 0x000088807a7ac816 */ /* 0x008fe200000000ff */
[----:B------:R-:W-:-:S03]  /*2630*/  @!P0 IMAD.IADD R93, R93, 0x1, R95 ;  /* 0x000000015d5d8824 */ /* 0x000fc600078e025f */
[----:B------:R2:W5:Y:S01]  /*2640*/  @!P5 LDG.E.64.CONSTANT R118, desc[UR36][R120.64] ;  /* 0x000000247876d981 */ /* 0x000562000c1e9b00 */
[C---:B----4-:R-:W-:Y:S02]  /*2650*/  @!P0 LEA R94, P5, R92.reuse, R88, 0x3 ;  /* 0x000000585c5e8211 */ /* 0x050fe400078a18ff */
[----:B------:R-:W-:Y:S02]  /*2660*/  @!P4 MOV R88, R122 ;  /* 0x0000007a0058c202 */ /* 0x000fe40000000f00 */
[----:B------:R-:W-:Y:S02]  /*2670*/  @!P0 LEA.HI.X R95, R92, R89, R93, 0x3, P5 ;  /* 0x000000595c5f8211 */ /* 0x000fe400028f1c5d */
[----:B------:R-:W-:Y:S02]  /*2680*/  @!P4 ISETP.NE.AND P5, PT, R88, RZ, PT ;  /* 0x000000ff5800c20c */ /* 0x000fe40003fa5270 */
[----:B------:R-:W3:Y:S01]  /*2690*/  @!P3 LDC.64 R88, c[0x0][0x3b8] ;  /* 0x0000ee00ff58bb82 */ /* 0x000ee20000000a00 */
[----:B-1----:R-:W-:-:S02]  /*26a0*/  @!P3 PRMT R122, R123, 0x8880, RZ ;  /* 0x000088807b7ab816 */ /* 0x002fc400000000ff */
[----:B------:R-:W-:Y:S02]  /*26b0*/  @!P4 SEL R123, R96, R230, !P5 ;  /* 0x000000e6607bc207 */ /* 0x000fe40006800000 */
[----:B------:R-:W-:Y:S02]  /*26c0*/  @!P4 SEL R93, R97, R225, !P5 ;  /* 0x000000e1615dc207 */ /* 0x000fe40006800000 */
[----:B--2---:R-:W-:Y:S01]  /*26d0*/  @!P4 SEL R120, R225, R97, !P5 ;  /* 0x00000061e178c207 */ /* 0x004fe20006800000 */
[----:B0-----:R-:W-:Y:S01]  /*26e0*/  @!P4 IMAD R92, R123, R90, RZ ;  /* 0x0000005a7b5cc224 */ /* 0x001fe200078e02ff */
[----:B------:R-:W-:-:S03]  /*26f0*/  @!P4 SEL R121, R230, R96, !P5 ;  /* 0x00000060e679c207 */ /* 0x000fc60006800000 */
[C---:B------:R-:W-:Y:S02]  /*2700*/  @!P4 IMAD R127, R93.reuse, R91, R92 ;  /* 0x0000005b5d7fc224 */ /* 0x040fe400078e025c */
[----:B------:R-:W-:Y:S02]  /*2710*/  @!P4 IMAD.WIDE.U32 R120, R93, R90, R120 ;  /* 0x0000005a5d78c225 */ /* 0x000fe400078e0078 */
[----:B------:R-:W0:Y:S01]  /*2720*/  @!P4 LDC.64 R90, c[0x0][0x380] ;  /* 0x0000e000ff5acb82 */ /* 0x000e220000000a00 */
[----:B------:R-:W-:-:S04]  /*2730*/  @!P3 ISETP.NE.AND P5, PT, R122, RZ, PT ;  /* 0x000000ff7a00b20c */ /* 0x000fc80003fa5270 */
[----:B------:R-:W-:Y:S02]  /*2740*/  @!P3 SEL R125, R97, R226, !P5 ;  /* 0x000000e2617db207 */ /* 0x000fe40006800000 */
[----:B------:R-:W-:Y:S01]  /*2750*/  @!P3 SEL R122, R226, R97, !P5 ;  /* 0x00000061e27ab207 */ /* 0x000fe20006800000 */
[----:B------:R-:W1:Y:S01]  /*2760*/  @!P3 LDC.64 R92, c[0x0][0x380] ;  /* 0x0000e000ff5cbb82 */ /* 0x000e620000000a00 */
[----:B------:R-:W-:Y:S02]  /*2770*/  @!P3 SEL R97, R96, R231, !P5 ;  /* 0x000000e76061b207 */ /* 0x000fe40006800000 */
[----:B------:R-:W-:-:S03]  /*2780*/  @!P3 SEL R123, R231, R96, !P5 ;  /* 0x00000060e77bb207 */ /* 0x000fc60006800000 */
[-C--:B---3--:R-:W-:Y:S02]  /*2790*/  @!P3 IMAD R96, R97, R88.reuse, RZ ;  /* 0x000000586160b224 */ /* 0x088fe400078e02ff */
[----:B------:R-:W-:-:S04]  /*27a0*/  @!P3 IMAD.WIDE.U32 R122, R125, R88, R122 ;  /* 0x000000587d7ab225 */ /* 0x000fc800078e007a */
[----:B------:R-:W-:Y:S01]  /*27b0*/  @!P3 IMAD R125, R125, R89, R96 ;  /* 0x000000597d7db224 */ /* 0x000fe200078e0260 */
[----:B------:R-:W-:Y:S01]  /*27c0*/  CS2R R88, SRZ ;  /* 0x0000000000587805 */ /* 0x000fe2000001ff00 */
[----:B------:R-:W-:-:S05]  /*27d0*/  @!P4 IMAD.IADD R96, R121, 0x1, R127 ;  /* 0x000000017960c824 */ /* 0x000fca00078e027f */
[----:B------:R2:W5:Y:S01]  /*27e0*/  @!P0 LDG.E.64.CONSTANT R88, desc[UR36][R94.64] ;  /* 0x000000245e588981 */ /* 0x000562000c1e9b00 */
[----:B0-----:R-:W-:-:S04]  /*27f0*/  @!P4 LEA R90, P0, R120, R90, 0x3 ;  /* 0x0000005a785ac211 */ /* 0x001fc800078018ff */
[----:B------:R-:W-:Y:S02]  /*2800*/  @!P4 LEA.HI.X R91, R120, R91, R96, 0x3, P0 ;  /* 0x0000005b785bc211 */ /* 0x000fe400000f1c60 */
[----:B------:R-:W-:-:S06]  /*2810*/  CS2R R96, SRZ ;  /* 0x0000000000607805 */ /* 0x000fcc000001ff00 */
[----:B------:R2:W5:Y:S01]  /*2820*/  @!P4 LDG.E.64.CONSTANT R96, desc[UR36][R90.64] ;  /* 0x000000245a60c981 */ /* 0x000562000c1e9b00 */
[----:B------:R-:W-:Y:S01]  /*2830*/  @!P3 IMAD.IADD R121, R123, 0x1, R125 ;  /* 0x000000017b79b824 */ /* 0x000fe200078e027d */
[----:B-1----:R-:W-:-:S04]  /*2840*/  @!P3 LEA R92, P5, R122, R92, 0x3 ;  /* 0x0000005c7a5cb211 */ /* 0x002fc800078a18ff */
[----:B------:R-:W-:Y:S02]  /*2850*/  @!P3 LEA.HI.X R93, R122, R93, R121, 0x3, P5 ;  /* 0x0000005d7a5db211 */ /* 0x000fe400028f1c79 */
[----:B------:R-:W-:Y:S02]  /*2860*/  CS2R R120, SRZ ;  /* 0x0000000000787805 */ /* 0x000fe4000001ff00 */
[----:B------:R-:W-:-:S04]  /*2870*/  IADD3 R14, P0, PT, R14, 0x10, RZ ;  /* 0x000000100e0e7810 */ /* 0x000fc80007f1e0ff */
[----:B------:R2:W5:Y:S01]  /*2880*/  @!P3 LDG.E.64.CONSTANT R120, desc[UR36][R92.64] ;  /* 0x000000245c78b981 */ /* 0x000562000c1e9b00 */
[----:B------:R-:W-:Y:S01]  /*2890*/  ISETP.GT.U32.AND P3, PT, R0, 0x7, PT ;  /* 0x000000070000780c */ /* 0x000fe20003f64070 */
[----:B------:R-:W-:Y:S01]  /*28a0*/  IMAD.X R15, RZ, RZ, R15, P0 ;  /* 0x000000ffff0f7224 */ /* 0x000fe200000e060f */
[----:B------:R-:W-:-:S04]  /*28b0*/  ISETP.GE.U32.AND P0, PT, R14, UR4, PT ;  /* 0x000000040e007c0c */ /* 0x000fc8000bf06070 */
[----:B------:R-:W-:Y:S01]  /*28c0*/  ISETP.GE.U32.AND.EX P0, PT, R15, UR5, PT, P0 ;  /* 0x000000050f007c0c */ /* 0x000fe2000bf06100 */
[----:B------:R-:W-:Y:S05]  /*28d0*/  WARPSYNC.ALL ;  /* 0x0000000000007948 */ /* 0x000fea0003800000 */
[----:B------:R-:W-:Y:S01]  /*28e0*/  BSSY.RECONVERGENT B0, `(.L_x_5) ;  /* 0x0000015000007945 */ /* 0x000fe20003800200 */
[----:B------:R-:W-:Y:S06]  /*28f0*/  BAR.SYNC.DEFER_BLOCKING 0x0 ;  /* 0x0000000000007b1d */ /* 0x000fec0000010000 */
[----:B--2---:R-:W-:Y:S05]  /*2900*/  @P3 BRA `(.L_x_6) ;  /* 0x0000000000483947 */ /* 0x004fea0003800000 */
[----:B-----5:R0:W-:Y:S04]  /*2910*/  STS.64 [R10], R98 ;  /* 0x000000620a007388 */ /* 0x0201e80000000a00 */
[----:B------:R0:W-:Y:S04]  /*2920*/  STS.64 [R10+0x3000], R104 ;  /* 0x003000680a007388 */ /* 0x0001e80000000a00 */
[----:B------:R0:W-:Y:S04]  /*2930*/  STS.64 [R6], R86 ;  /* 0x0000005606007388 */ /* 0x0001e80000000a00 */
[----:B------:R0:W-:Y:S04]  /*2940*/  STS.64 [R10+0x800], R112 ;  /* 0x000800700a007388 */ /* 0x0001e80000000a00 */
        /* <DEDUP_REMOVED lines=13> */
[----:B------:R0:W-:Y:S02]  /*2a20*/  STS.64 [R6+0x2800], R102 ;  /* 0x0028006606007388 */ /* 0x0001e40000000a00 */
.L_x_6:
[----:B------:R-:W-:Y:S05]  /*2a30*/  BSYNC.RECONVERGENT B0 ;  /* 0x0000000000007941 */ /* 0x000fea0003800200 */
.L_x_5:
[----:B------:R-:W-:Y:S01]  /*2a40*/  BAR.SYNC.DEFER_BLOCKING 0x0 ;  /* 0x0000000000007b1d */ /* 0x000fe20000010000 */
[----:B------:R-:W-:-:S05]  /*2a50*/  ISETP.NE.AND P3, PT, R22, RZ, PT ;  /* 0x000000ff1600720c */ /* 0x000fca0003f65270 */
[----:B------:R-:W-:Y:S08]  /*2a60*/  BSSY.RECONVERGENT B0, `(.L_x_7) ;  /* 0x00000b0000007945 */ /* 0x000ff00003800200 */
[----:B------:R-:W-:Y:S05]  /*2a70*/  @!P3 BRA `(.L_x_8) ;  /* 0x0000000800b8b947 */ /* 0x000fea0003800000 */
[----:B------:R-:W-:-:S07]  /*2a80*/  HFMA2 R233, -RZ, RZ, 0, 0 ;  /* 0x00000000ffe97431 */ /* 0x000fce00000001ff */
.L_x_9:
[C---:B0----5:R-:W-:Y:S02]  /*2a90*/  LOP3.LUT R81, R233.reuse, 0xc, R16, 0x78, !PT ;  /* 0x0000000ce9517812 */ /* 0x061fe400078e7810 */
[----:B------:R-:W-:Y:S02]  /*2aa0*/  LOP3.LUT R82, R233, 0x7e, R2, 0x78, !PT ;  /* 0x0000007ee9527812 */ /* 0x000fe400078e7802 */
[----:B------:R-:W-:Y:S02]  /*2ab0*/  LOP3.LUT R80, R12, R81, RZ, 0xfc, !PT ;  /* 0x000000510c507212 */ /* 0x000fe400078efcff */
[----:B------:R-:W-:Y:S02]  /*2ac0*/  LOP3.LUT R82, R11, R82, RZ, 0xfc, !PT ;  /* 0x000000520b527212 */ /* 0x000fe400078efcff */
[----:B------:R-:W-:Y:S01]  /*2ad0*/  LOP3.LUT R232, R228, R13, R233, 0xf6, !PT ;  /* 0x0000000de4e87212 */ /* 0x000fe200078ef6e9 */
[----:B------:R-:W-:Y:S01]  /*2ae0*/  IMAD R130, R80, 0x8, R9 ;  /* 0x0000000850827824 */ /* 0x000fe200078e0209 */
[----:B------:R-:W-:Y:S01]  /*2af0*/  IADD3 R233, PT, PT, R233, 0x2, RZ ;  /* 0x00000002e9e97810 */ /* 0x000fe20007ffe0ff */
[----:B------:R-:W-:-:S02]  /*2b00*/  IMAD R131, R82, 0x8, R5 ;  /* 0x0000000852837824 */ /* 0x000fc400078e0205 */
[----:B------:R-:W-:Y:S01]  /*2b10*/  IMAD R232, R232, 0x8, R9 ;  /* 0x00000008e8e87824 */ /* 0x000fe200078e0209 */
[----:B------:R-:W-:Y:S01]  /*2b20*/  LDS.128 R116, [R130+0x880] ;  /* 0x0008800082747984 */ /* 0x000fe20000000c00 */
[----:B------:R-:W-:-:S03]  /*2b30*/  ISETP.GE.U32.AND P3, PT, R233, 0x10, PT ;  /* 0x00000010e900780c */ /* 0x000fc60003f66070 */
[----:B------:R-:W0:Y:S04]  /*2b40*/  LDS.128 R84, [R131] ;  /* 0x0000000083547984 */ /* 0x000e280000000c00 */
[----:B------:R-:W1:Y:S04]  /*2b50*/  LDS.128 R88, [R131+0x80] ;  /* 0x0000800083587984 */ /* 0x000e680000000c00 */
[----:B------:R-:W2:Y:S04]  /*2b60*/  LDS.128 R92, [R131+0x800] ;  /* 0x00080000835c7984 */ /* 0x000ea80000000c00 */
[----:B------:R-:W3:Y:S04]  /*2b70*/  LDS.128 R96, [R131+0x880] ;  /* 0x0008800083607984 */ /* 0x000ee80000000c00 */
[----:B------:R-:W4:Y:S04]  /*2b80*/  LDS.128 R100, [R131+0x1000] ;  /* 0x0010000083647984 */ /* 0x000f280000000c00 */
[----:B------:R-:W4:Y:S04]  /*2b90*/  LDS.128 R104, [R131+0x1080] ;  /* 0x0010800083687984 */ /* 0x000f280000000c00 */
[----:B------:R-:W4:Y:S04]  /*2ba0*/  LDS.128 R124, [R130+0x1080] ;  /* 0x00108000827c7984 */ /* 0x000f280000000c00 */
[----:B------:R-:W4:Y:S04]  /*2bb0*/  LDS.128 R80, [R130] ;  /* 0x0000000082507984 */ /* 0x000f280000000c00 */
[----:B------:R-:W4:Y:S04]  /*2bc0*/  LDS.128 R108, [R130+0x80] ;  /* 0x00008000826c7984 */ /* 0x000f280000000c00 */
[----:B------:R-:W4:Y:S04]  /*2bd0*/  LDS.128 R112, [R130+0x800] ;  /* 0x0008000082707984 */ /* 0x000f280000000c00 */
[----:B------:R-:W4:Y:S01]  /*2be0*/  LDS.128 R120, [R130+0x1000] ;  /* 0x0010000082787984 */ /* 0x000f220000000c00 */
[----:B0-----:R-:W-:-:S02]  /*2bf0*/  DFMA R48, R118, R84, R48 ;  /* 0x000000547630722b */ /* 0x001fc40000000030 */
[C---:B-1----:R-:W-:Y:S02]  /*2c00*/  DFMA R56, R118.reuse, R90, R56 ;  /* 0x0000005a7638722b */ /* 0x042fe40000000038 */
[----:B--2---:R-:W-:-:S04]  /*2c10*/  DFMA R192, R118, R92, R192 ;  /* 0x0000005c76c0722b */ /* 0x004fc800000000c0 */
[----:B------:R-:W-:Y:S02]  /*2c20*/  DFMA R48, R116, R86, R48 ;  /* 0x000000567430722b */ /* 0x000fe40000000030 */
[----:B---3--:R-:W-:Y:S02]  /*2c30*/  DFMA R184, R118, R98, R184 ;  /* 0x0000006276b8722b */ /* 0x008fe400000000b8 */
[----:B------:R-:W-:Y:S02]  /*2c40*/  DFMA R56, R116, R88, R56 ;  /* 0x000000587438722b */ /* 0x000fe40000000038 */
[----:B----4-:R-:W-:Y:S02]  /*2c50*/  DFMA R148, R118, R100, R148 ;  /* 0x000000647694722b */ /* 0x010fe40000000094 */
[----:B------:R-:W-:Y:S02]  /*2c60*/  DFMA R192, R116, R94, R192 ;  /* 0x0000005e74c0722b */ /* 0x000fe400000000c0 */
[----:B------:R-:W-:-:S02]  /*2c70*/  DFMA R140, R118, R106, R140 ;  /* 0x0000006a768c722b */ /* 0x000fc4000000008c */
[----:B------:R-:W-:Y:S02]  /*2c80*/  DFMA R184, R116, R96, R184 ;  /* 0x0000006074b8722b */ /* 0x000fe400000000b8 */
[----:B------:R-:W-:Y:S01]  /*2c90*/  DFMA R118, R126, R84, R128 ;  /* 0x000000547e76722b */ /* 0x000fe20000000080 */
[----:B------:R-:W0:Y:S01]  /*2ca0*/  LDS.128 R128, [R232] ;  /* 0x00000000e8807984 */ /* 0x000e220000000c00 */
[----:B------:R-:W-:Y:S02]  /*2cb0*/  DFMA R148, R116, R102, R148 ;  /* 0x000000667494722b */ /* 0x000fe40000000094 */
[C---:B------:R-:W-:Y:S02]  /*2cc0*/  DFMA R30, R80.reuse, R84, R30 ;  /* 0x00000054501e722b */ /* 0x040fe4000000001e */
[C---:B------:R-:W-:Y:S02]  /*2cd0*/  DFMA R38, R80.reuse, R90, R38 ;  /* 0x0000005a5026722b */ /* 0x040fe40000000026 */
[----:B------:R-:W-:-:S02]  /*2ce0*/  DFMA R210, R80, R92, R210 ;  /* 0x0000005c50d2722b */ /* 0x000fc400000000d2 */
[C---:B------:R-:W-:Y:S02]  /*2cf0*/  DFMA R202, R80.reuse, R98, R202 ;  /* 0x0000006250ca722b */ /* 0x040fe400000000ca */
[C---:B------:R-:W-:Y:S02]  /*2d00*/  DFMA R166, R80.reuse, R100, R166 ;  /* 0x0000006450a6722b */ /* 0x040fe400000000a6 */
        /* <DEDUP_REMOVED lines=19> */
[C---:B0-----:R-:W-:Y:S02]  /*2e40*/  DFMA R34, R128.reuse, R84, R34 ;  /* 0x000000548022722b */ /* 0x041fe40000000022 */
        /* <DEDUP_REMOVED lines=11> */
[C---:B------:R-:W-:Y:S01]  /*2f00*/  DFMA R32, R108.reuse, R86, R32 ;  /* 0x000000566c20722b */ /* 0x040fe20000000020 */
[----:B------:R-:W0:Y:S01]  /*2f10*/  LDS.128 R80, [R232+0x80] ;  /* 0x00008000e8507984 */ /* 0x000e220000000c00 */
[C---:B------:R-:W-:Y:S02]  /*2f20*/  DFMA R40, R108.reuse, R88, R40 ;  /* 0x000000586c28722b */ /* 0x040fe40000000028 */
[----:B------:R-:W-:-:S02]  /*2f30*/  DFMA R208, R108, R94, R208 ;  /* 0x0000005e6cd0722b */ /* 0x000fc400000000d0 */
[C---:B------:R-:W-:Y:S02]  /*2f40*/  DFMA R200, R108.reuse, R96, R200 ;  /* 0x000000606cc8722b */ /* 0x040fe400000000c8 */
[C---:B------:R-:W-:Y:S02]  /*2f50*/  DFMA R164, R108.reuse, R102, R164 ;  /* 0x000000666ca4722b */ /* 0x040fe400000000a4 */
[----:B------:R-:W-:Y:S02]  /*2f60*/  DFMA R156, R108, R104, R156 ;  /* 0x000000686c9c722b */ /* 0x000fe4000000009c */
[C---:B------:R-:W-:Y:S01]  /*2f70*/  DFMA R46, R114.reuse, R86, R46 ;  /* 0x00000056722e722b */ /* 0x040fe2000000002e */
[----:B------:R-:W1:Y:S01]  /*2f80*/  LDS.128 R108, [R232+0x880] ;  /* 0x00088000e86c7984 */ /* 0x000e620000000c00 */
[C---:B------:R-:W-:Y:S02]  /*2f90*/  DFMA R54, R114.reuse, R88, R54 ;  /* 0x000000587236722b */ /* 0x040fe40000000036 */
[----:B------:R-:W-:-:S02]  /*2fa0*/  DFMA R194, R114, R94, R194 ;  /* 0x0000005e72c2722b */ /* 0x000fc400000000c2 */
[C---:B------:R-:W-:Y:S02]  /*2fb0*/  DFMA R186, R114.reuse, R96, R186 ;  /* 0x0000006072ba722b */ /* 0x040fe400000000ba */
[C---:B------:R-:W-:Y:S02]  /*2fc0*/  DFMA R150, R114.reuse, R102, R150 ;  /* 0x000000667296722b */ /* 0x040fe40000000096 */
[-C--:B------:R-:W-:Y:S02]  /*2fd0*/  DFMA R142, R114, R104.reuse, R142 ;  /* 0x00000068728e722b */ /* 0x080fe4000000008e */
[----:B------:R-:W-:Y:S01]  /*2fe0*/  DFMA R140, R116, R104, R140 ;  /* 0x00000068748c722b */ /* 0x000fe2000000008c */
[----:B------:R-:W2:Y:S01]  /*2ff0*/  LDS.128 R112, [R232+0x800] ;  /* 0x00080000e8707984 */ /* 0x000ea20000000c00 */
[C---:B------:R-:W-:Y:S02]  /*3000*/  DFMA R62, R122.reuse, R86, R62 ;  /* 0x000000567a3e722b */ /* 0x040fe4000000003e */
[----:B------:R-:W-:-:S02]  /*3010*/  DFMA R238, R122, R88, R238 ;  /* 0x000000587aee722b */ /* 0x000fc400000000ee */
[C---:B------:R-:W-:Y:S02]  /*3020*/  DFMA R178, R122.reuse, R94, R178 ;  /* 0x0000005e7ab2722b */ /* 0x040fe400000000b2 */
[C---:B------:R-:W-:Y:S02]  /*3030*/  DFMA R172, R122.reuse, R96, R172 ;  /* 0x000000607aac722b */ /* 0x040fe400000000ac */
[C---:B------:R-:W-:Y:S02]  /*3040*/  DFMA R134, R122.reuse, R102, R134 ;  /* 0x000000667a86722b */ /* 0x040fe40000000086 */
[----:B------:R-:W-:Y:S02]  /*3050*/  DFMA R74, R122, R104, R74 ;  /* 0x000000687a4a722b */ /* 0x000fe4000000004a */
[----:B------:R-:W-:Y:S01]  /*3060*/  DFMA R128, R124, R86, R118 ;  /* 0x000000567c80722b */ /* 0x000fe20000000076 */
[----:B------:R-:W-:Y:S01]  /*3070*/  LDS.128 R120, [R232+0x1080] ;  /* 0x00108000e8787984 */ /* 0x000fe20000000c00 */
[----:B------:R-:W-:-:S02]  /*3080*/  DFMA R244, R126, R90, R244 ;  /* 0x0000005a7ef4722b */ /* 0x000fc400000000f4 */
[C---:B------:R-:W-:Y:S01]  /*3090*/  DFMA R242, R126.reuse, R92, R242 ;  /* 0x0000005c7ef2722b */ /* 0x040fe200000000f2 */
[----:B------:R-:W3:Y:S01]  /*30a0*/  LDS.128 R116, [R232+0x1000] ;  /* 0x00100000e8747984 */ /* 0x000ee20000000c00 */
[C---:B------:R-:W-:Y:S02]  /*30b0*/  DFMA R240, R126.reuse, R98, R240 ;  /* 0x000000627ef0722b */ /* 0x040fe400000000f0 */
[C---:B------:R-:W-:Y:S02]  /*30c0*/  DFMA R132, R126.reuse, R100, R132 ;  /* 0x000000647e84722b */ /* 0x040fe40000000084 */
[----:B------:R-:W-:Y:S02]  /*30d0*/  DFMA R72, R126, R106, R72 ;  /* 0x0000006a7e48722b */ /* 0x000fe40000000048 */
[C---:B0-----:R-:W-:Y:S02]  /*30e0*/  DFMA R36, R82.reuse, R84, R36 ;  /* 0x000000545224722b */ /* 0x041fe40000000024 */
[----:B------:R-:W-:-:S02]  /*30f0*/  DFMA R44, R82, R90, R44 ;  /* 0x0000005a522c722b */ /* 0x000fc4000000002c */
[C---:B------:R-:W-:Y:S02]  /*3100*/  DFMA R204, R82.reuse, R92, R204 ;  /* 0x0000005c52cc722b */ /* 0x040fe400000000cc */
[C---:B------:R-:W-:Y:S02]  /*3110*/  DFMA R196, R82.reuse, R98, R196 ;  /* 0x0000006252c4722b */ /* 0x040fe400000000c4 */
[C---:B------:R-:W-:Y:S02]  /*3120*/  DFMA R160, R82.reuse, R100, R160 ;  /* 0x0000006452a0722b */ /* 0x040fe400000000a0 */
[----:B------:R-:W-:Y:S02]  /*3130*/  DFMA R152, R82, R106, R152 ;  /* 0x0000006a5298722b */ /* 0x000fe40000000098 */
[C---:B-1----:R-:W-:Y:S02]  /*3140*/  DFMA R52, R110.reuse, R84, R52 ;  /* 0x000000546e34722b */ /* 0x042fe40000000034 */
[----:B------:R-:W-:-:S02]  /*3150*/  DFMA R60, R110, R90, R60 ;  /* 0x0000005a6e3c722b */ /* 0x000fc4000000003c */
[C---:B--2---:R-:W-:Y:S02]  /*3160*/  DFMA R50, R112.reuse, R84, R50 ;  /* 0x000000547032722b */ /* 0x044fe40000000032 */
[C---:B------:R-:W-:Y:S02]  /*3170*/  DFMA R58, R112.reuse, R90, R58 ;  /* 0x0000005a703a722b */ /* 0x040fe4000000003a */
[C---:B------:R-:W-:Y:S02]  /*3180*/  DFMA R190, R112.reuse, R92, R190 ;  /* 0x0000005c70be722b */ /* 0x040fe400000000be */
[C---:B------:R-:W-:Y:S02]  /*3190*/  DFMA R182, R112.reuse, R98, R182 ;  /* 0x0000006270b6722b */ /* 0x040fe400000000b6 */
[C---:B------:R-:W-:Y:S02]  /*31a0*/  DFMA R146, R112.reuse, R100, R146 ;  /* 0x000000647092722b */ /* 0x040fe40000000092 */
[----:B------:R-:W-:-:S02]  /*31b0*/  DFMA R138, R112, R106, R138 ;  /* 0x0000006a708a722b */ /* 0x000fc4000000008a */
[C---:B------:R-:W-:Y:S02]  /*31c0*/  DFMA R188, R110.reuse, R92, R188 ;  /* 0x0000005c6ebc722b */ /* 0x040fe400000000bc */
[C---:B------:R-:W-:Y:S02]  /*31d0*/  DFMA R180, R110.reuse, R98, R180 ;  /* 0x000000626eb4722b */ /* 0x040fe400000000b4 */
[C---:B------:R-:W-:Y:S02]  /*31e0*/  DFMA R144, R110.reuse, R100, R144 ;  /* 0x000000646e90722b */ /* 0x040fe40000000090 */
[----:B------:R-:W-:Y:S02]  /*31f0*/  DFMA R136, R110, R106, R136 ;  /* 0x0000006a6e88722b */ /* 0x000fe40000000088 */
[C---:B---3--:R-:W-:Y:S02]  /*3200*/  DFMA R66, R116.reuse, R84, R66 ;  /* 0x000000547442722b */ /* 0x048fe40000000042 */
[----:B------:R-:W-:-:S02]  /*3210*/  DFMA R236, R116, R90, R236 ;  /* 0x0000005a74ec722b */ /* 0x000fc400000000ec */
[C---:B------:R-:W-:Y:S02]  /*3220*/  DFMA R176, R116.reuse, R92, R176 ;  /* 0x0000005c74b0722b */ /* 0x040fe400000000b0 */
[C---:B------:R-:W-:Y:S02]  /*3230*/  DFMA R170, R116.reuse, R98, R170 ;  /* 0x0000006274aa722b */ /* 0x040fe400000000aa */
[C---:B------:R-:W-:Y:S02]  /*3240*/  DFMA R78, R116.reuse, R100, R78 ;  /* 0x00000064744e722b */ /* 0x040fe4000000004e */
[----:B------:R-:W-:Y:S02]  /*3250*/  DFMA R70, R116, R106, R70 ;  /* 0x0000006a7446722b */ /* 0x000fe40000000046 */
[C---:B------:R-:W-:Y:S02]  /*3260*/  DFMA R68, R122.reuse, R84, R68 ;  /* 0x000000547a44722b */ /* 0x040fe40000000044 */
        /* <DEDUP_REMOVED lines=45> */
[----:B------:R-:W-:Y:S01]  /*3540*/  DFMA R64, R120, R104, R64 ;  /* 0x000000687840722b */ /* 0x000fe20000000040 */
[----:B------:R-:W-:Y:S10]  /*3550*/  @!P3 BRA `(.L_x_9) ;  /* 0xfffffff4004cb947 */ /* 0x000ff4000383ffff */
.L_x_8:
[----:B------:R-:W-:Y:S05]  /*3560*/  BSYNC.RECONVERGENT B0 ;  /* 0x0000000000007941 */ /* 0x000fea0003800200 */
.L_x_7:
[----:B------:R-:W-:Y:S05]  /*3570*/  @!P0 BRA `(.L_x_10) ;  /* 0xffffffd800d48947 */ /* 0x000fea000383ffff */
.L_x_4:
[----:B------:R-:W-:-:S13]  /*3580*/  ISETP.NE.AND P0, PT, R22, RZ, PT ;  /* 0x000000ff1600720c */ /* 0x000fda0003f05270 */
[----:B------:R-:W-:Y:S05]  /*3590*/  @!P0 EXIT ;  /* 0x000000000000894d */ /* 0x000fea0003800000 */
[----:B------:R-:W1:Y:S01]  /*35a0*/  LDCU.64 UR4, c[0x0][0x398] ;  /* 0x00007300ff0477ac */ /* 0x000e620008000a00 */
[----:B------:R-:W-:Y:S01]  /*35b0*/  LOP3.LUT P2, R221, R19, 0x1, RZ, 0xc0, !PT ;  /* 0x0000000113dd7812 */ /* 0x000fe2000784c0ff */
[----:B------:R-:W-:Y:S01]  /*35c0*/  BSSY.RECONVERGENT B0, `(.L_x_11) ;  /* 0x00000ee000007945 */ /* 0x000fe20003800200 */
[----:B0----5:R-:W-:Y:S01]  /*35d0*/  IMAD.MOV.U32 R80, RZ, RZ, R46 ;  /* 0x000000ffff507224 */ /* 0x021fe200078e002e */
[----:B------:R-:W0:Y:S01]  /*35e0*/  LDCU.64 UR6, c[0x0][0x3a0] ;  /* 0x00007400ff0677ac */ /* 0x000e220008000a00 */
[----:B------:R-:W-:Y:S01]  /*35f0*/  IMAD.MOV.U32 R81, RZ, RZ, R47 ;  /* 0x000000ffff517224 */ /* 0x000fe200078e002f */
[----:B------:R-:W-:Y:S01]  /*3600*/  MOV R83, R37 ;  /* 0x0000002500537202 */ /* 0x000fe20000000f00 */
        /* <DEDUP_REMOVED lines=11> */
[----:B-1----:R-:W-:Y:S01]  /*36c0*/  IADD3 R3, P0, PT, -R24, UR4, RZ ;  /* 0x0000000418037c10 */ /* 0x002fe2000ff1e1ff */
[----:B------:R-:W-:Y:S01]  /*36d0*/  IMAD.MOV.U32 R22, RZ, RZ, R238 ;  /* 0x000000ffff167224 */ /* 0x000fe200078e00ee */
[----:B------:R-:W-:Y:S01]  /*36e0*/  MOV R127, R195 ;  /* 0x000000c3007f7202 */ /* 0x000fe20000000f00 */
[----:B------:R-:W-:Y:S01]  /*36f0*/  IMAD.MOV.U32 R20, RZ, RZ, R244 ;  /* 0x000000ffff147224 */ /* 0x000fe200078e00f4 */
[----:B0-----:R-:W-:Y:S01]  /*3700*/  IADD3 R0, P1, PT, -R26, UR6, RZ ;  /* 0x000000061a007c10 */ /* 0x001fe2000ff3e1ff */
[----:B------:R-:W-:Y:S01]  /*3710*/  IMAD.MOV.U32 R21, RZ, RZ, R245 ;  /* 0x000000ffff157224 */ /* 0x000fe200078e00f5 */
[----:B------:R-:W-:Y:S01]  /*3720*/  IADD3.X R5, PT, PT, ~R17, UR5, RZ, P0, !PT ;  /* 0x0000000511057c10 */ /* 0x000fe200087fe5ff */
[----:B------:R-:W-:Y:S01]  /*3730*/  IMAD.MOV.U32 R8, RZ, RZ, R236 ;  /* 0x000000ffff087224 */ /* 0x000fe200078e00ec */
[----:B------:R-:W-:Y:S01]  /*3740*/  IADD3.X R4, PT, PT, ~R18, UR7, RZ, P1, !PT ;  /* 0x0000000712047c10 */ /* 0x000fe20008ffe5ff */
[----:B------:R-:W-:Y:S01]  /*3750*/  IMAD.MOV.U32 R6, RZ, RZ, R234 ;  /* 0x000000ffff067224 */ /* 0x000fe200078e00ea */
[----:B------:R-:W-:Y:S01]  /*3760*/  ISETP.LT.U32.AND P0, PT, R3, 0x30, PT ;  /* 0x000000300300780c */ /* 0x000fe20003f01070 */
[----:B------:R-:W-:Y:S01]  /*3770*/  IMAD.MOV.U32 R7, RZ, RZ, R235 ;  /* 0x000000ffff077224 */ /* 0x000fe200078e00eb */
[----:B------:R-:W-:Y:S01]  /*3780*/  ISETP.LT.U32.AND P1, PT, R0, 0x30, PT ;  /* 0x000000300000780c */ /* 0x000fe20003f21070 */
[----:B------:R-:W-:Y:S01]  /*3790*/  IMAD.MOV.U32 R216, RZ, RZ, R210 ;  /* 0x000000ffffd87224 */ /* 0x000fe200078e00d2 */
[----:B------:R-:W-:Y:S01]  /*37a0*/  ISETP.LT.U32.AND.EX P0, PT, R5, RZ, PT, P0 ;  /* 0x000000ff0500720c */ /* 0x000fe20003f01100 */
[----:B------:R-:W-:Y:S01]  /*37b0*/  IMAD.MOV.U32 R214, RZ, RZ, R208 ;  /* 0x000000ffffd67224 */ /* 0x000fe200078e00d0 */
[----:B------:R-:W-:Y:S01]  /*37c0*/  ISETP.LT.U32.AND.EX P1, PT, R4, RZ, PT, P1 ;  /* 0x000000ff0400720c */ /* 0x000fe20003f21110 */
        /* <DEDUP_REMOVED lines=21> */
[----:B------:R-:W-:Y:S01]  /*3920*/  ISETP.NE.AND P3, PT, R221, RZ, PT ;  /* 0x000000ffdd00720c */ /* 0x000fe20003f65270 */
[----:B------:R-:W-:Y:S01]  /*3930*/  IMAD.MOV.U32 R116, RZ, RZ, R242 ;  /* 0x000000ffff747224 */ /* 0x000fe200078e00f2 */
[----:B------:R-:W-:Y:S01]  /*3940*/  MOV R31, R57 ;  /* 0x00000039001f7202 */ /* 0x000fe20000000f00 */
[----:B------:R-:W-:Y:S01]  /*3950*/  IMAD.MOV.U32 R117, RZ, RZ, R243 ;  /* 0x000000ffff757224 */ /* 0x000fe200078e00f3 */
[----:B------:R-:W-:Y:S01]  /*3960*/  MOV R35, R45 ;  /* 0x0000002d00237202 */ /* 0x000fe20000000f00 */
[----:B------:R-:W-:Y:S01]  /*3970*/  IMAD.MOV.U32 R114, RZ, RZ, R176 ;  /* 0x000000ffff727224 */ /* 0x000fe200078e00b0 */
[----:B------:R-:W-:Y:S01]  /*3980*/  MOV R47, R41 ;  /* 0x00000029002f7202 */ /* 0x000fe20000000f00 */
[----:B------:R-:W-:-:S02]  /*3990*/  IMAD.MOV.U32 R112, RZ, RZ, R174 ;  /* 0x000000ffff707224 */ /* 0x000fc400078e00ae */
[----:B------:R-:W-:Y:S02]  /*39a0*/  IMAD.MOV.U32 R113, RZ, RZ, R175 ;  /* 0x000000ffff717224 */ /* 0x000fe400078e00af */
[----:B------:R-:W-:Y:S02]  /*39b0*/  IMAD.MOV.U32 R110, RZ, RZ, R166 ;  /* 0x000000ffff6e7224 */ /* 0x000fe400078e00a6 */
[----:B------:R-:W-:Y:S02]  /*39c0*/  IMAD.MOV.U32 R108, RZ, RZ, R164 ;  /* 0x000000ffff6c7224 */ /* 0x000fe400078e00a4 */
[----:B------:R-:W-:Y:S02]  /*39d0*/  IMAD.MOV.U32 R109, RZ, RZ, R165 ;  /* 0x000000ffff6d7224 */ /* 0x000fe400078e00a5 */
[----:B------:R-:W-:Y:S02]  /*39e0*/  IMAD.MOV.U32 R106, RZ, RZ, R162 ;  /* 0x000000ffff6a7224 */ /* 0x000fe400078e00a2 */
        /* <DEDUP_REMOVED lines=25> */
[----:B------:R-:W-:Y:S01]  /*3b80*/  IMAD.MOV.U32 R11, RZ, RZ, R39 ;  /* 0x000000ffff0b7224 */ /* 0x000fe200078e0027 */
[----:B------:R-:W-:Y:S06]  /*3b90*/  @!P2 BRA `(.L_x_12) ;  /* 0x000000080040a947 */ /* 0x000fec0003800000 */
        /* <DEDUP_REMOVED lines=143> */
[----:B------:R-:W-:-:S07]  /*4490*/  IMAD.MOV.U32 R219, RZ, RZ, R39 ;  /* 0x000000ffffdb7224 */ /* 0x000fce00078e0027 */
.L_x_12:
[----:B------:R-:W-:Y:S05]  /*44a0*/  BSYNC.RECONVERGENT B0 ;  /* 0x0000000000007941 */ /* 0x000fea0003800200 */
.L_x_11:
[----:B------:R-:W-:Y:S01]  /*44b0*/  UMOV UR4, 0xffffffff ;  /* 0xffffffff00047882 */ /* 0x000fe20000000000 */
[----:B------:R-:W-:Y:S02]  /*44c0*/  LOP3.LUT R12, R19, 0x1, RZ, 0x3c, !PT ;  /* 0x00000001130c7812 */ /* 0x000fe400078e3cff */
[----:B------:R-:W-:Y:S02]  /*44d0*/  SEL R179, R3, 0x30, P0 ;  /* 0x0000003003b37807 */ /* 0x000fe40000000000 */
[----:B------:R-:W-:Y:S01]  /*44e0*/  SEL R178, R0, 0x30, P1 ;  /* 0x0000003000b27807 */ /* 0x000fe20000800000 */
[----:B------:R-:W-:Y:S06]  /*44f0*/  BRA.DIV UR4, `(.L_x_13) ;  /* 0x0000003e04f07947 */ /* 0x000fec000b800000 */
[----:B------:R-:W-:Y:S04]  /*4500*/  SHFL.IDX PT, R147, R33, R12, 0x1f ;  /* 0x00001f0c21937589 */ /* 0x000fe800000e0000 */
        /* <DEDUP_REMOVED lines=11> */
[----:B------:R-:W0:Y:S04]  /*45c0*/  SHFL.IDX PT, R159, R159, R12, 0x1f ;  /* 0x00001f0c9f9f7589 */ /* 0x000e2800000e0000 */
[----:B------:R-:W-:Y:S04]  /*45d0*/  SHFL.IDX PT, R158, R158, R12, 0x1f ;  /* 0x00001f0c9e9e7589 */ /* 0x000fe800000e0000 */
[----:B------:R-:W-:Y:S04]  /*45e0*/  SHFL.IDX PT, R157, R157, R12, 0x1f ;  /* 0x00001f0c9d9d7589 */ /* 0x000fe800000e0000 */
[----:B------:R-:W-:Y:S04]  /*45f0*/  SHFL.IDX PT, R156, R156, R12, 0x1f ;  /* 0x00001f0c9c9c7589 */ /* 0x000fe800000e0000 */
[----:B------:R-:W-:Y:S04]  /*4600*/  SHFL.IDX PT, R155, R155, R12, 0x1f ;  /* 0x00001f0c9b9b7589 */ /* 0x000fe800000e0000 */
[----:B------:R-:W-:Y:S04]  /*4610*/  SHFL.IDX PT, R154, R154, R12, 0x1f ;  /* 0x00001f0c9a9a7589 */ /* 0x000fe800000e0000 */
[----:B------:R-:W-:Y:S01]  /*4620*/  SHFL.IDX PT, R153, R153, R12, 0x1f ;  /* 0x00001f0c99997589 */ /* 0x000fe200000e0000 */
[----:B0-----:R-:W-:-:S03]  /*4630*/  MOV R13, R159 ;  /* 0x0000009f000d7202 */ /* 0x001fc60000000f00 */
[----:B------:R-:W-:Y:S04]  /*4640*/  SHFL.IDX PT, R152, R152, R12, 0x1f ;  /* 0x00001f0c98987589 */ /* 0x000fe800000e0000 */
[----:B------:R0:W-:Y:S04]  /*4650*/  SHFL.IDX PT, R19, R5, R12, 0x1f ;  /* 0x00001f0c05137589 */ /* 0x0001e800000e0000 */
[----:B------:R1:W-:Y:S04]  /*4660*/  SHFL.IDX PT, R0, R4, R12, 0x1f ;  /* 0x00001f0c04007589 */ /* 0x0003e800000e0000 */
[----:B------:R-:W-:Y:S01]  /*4670*/  SHFL.IDX PT, R175, R187, R12, 0x1f ;  /* 0x00001f0cbbaf7589 */ /* 0x000fe200000e0000 */
[----:B0-----:R-:W-:-:S03]  /*4680*/  MOV R5, R151 ;  /* 0x0000009700057202 */ /* 0x001fc60000000f00 */
[----:B------:R-:W-:Y:S01]  /*4690*/  SHFL.IDX PT, R174, R186, R12, 0x1f ;  /* 0x00001f0cbaae7589 */ /* 0x000fe200000e0000 */
[----:B-1----:R-:W-:-:S03]  /*46a0*/  IMAD.MOV.U32 R4, RZ, RZ, R150 ;  /* 0x000000ffff047224 */ /* 0x002fc600078e0096 */
[----:B------:R-:W-:Y:S04]  /*46b0*/  SHFL.IDX PT, R177, R185, R12, 0x1f ;  /* 0x00001f0cb9b17589 */ /* 0x000fe800000e0000 */
[----:B------:R-:W-:Y:S04]  /*46c0*/  SHFL.IDX PT, R176, R184, R12, 0x1f ;  /* 0x00001f0cb8b07589 */ /* 0x000fe800000e0000 */
[----:B------:R0:W1:Y:S04]  /*46d0*/  SHFL.IDX PT, R33, R9, R12, 0x1f ;  /* 0x00001f0c09217589 */ /* 0x00006800000e0000 */
[----:B------:R2:W3:Y:S04]  /*46e0*/  SHFL.IDX PT, R32, R8, R12, 0x1f ;  /* 0x00001f0c08207589 */ /* 0x0004e800000e0000 */
[----:B------:R4:W5:Y:S01]  /*46f0*/  SHFL.IDX PT, R35, R7, R12, 0x1f ;  /* 0x00001f0c07237589 */ /* 0x00096200000e0000 */
[----:B0-----:R-:W-:-:S03]  /*4700*/  MOV R9, R163 ;  /* 0x000000a300097202 */ /* 0x001fc60000000f00 */
[----:B------:R0:W5:Y:S01]  /*4710*/  SHFL.IDX PT, R34, R6, R12, 0x1f ;  /* 0x00001f0c06227589 */ /* 0x00016200000e0000 */
[----:B--2---:R-:W-:-:S03]  /*4720*/  IMAD.MOV.U32 R8, RZ, RZ, R162 ;  /* 0x000000ffff087224 */ /* 0x004fc600078e00a2 */
[----:B------:R-:W2:Y:S01]  /*4730*/  SHFL.IDX PT, R135, R47, R12, 0x1f ;  /* 0x00001f0c2f877589 */ /* 0x000ea200000e0000 */
[----:B----4-:R-:W-:-:S03]  /*4740*/  IMAD.MOV.U32 R7, RZ, RZ, R161 ;  /* 0x000000ffff077224 */ /* 0x010fc600078e00a1 */
[----:B------:R-:W4:Y:S01]  /*4750*/  SHFL.IDX PT, R134, R46, R12, 0x1f ;  /* 0x00001f0c2e867589 */ /* 0x000f2200000e0000 */
[----:B0-----:R-:W-:-:S03]  /*4760*/  IMAD.MOV.U32 R6, RZ, RZ, R160 ;  /* 0x000000ffff067224 */ /* 0x001fc600078e00a0 */
[----:B------:R-:W0:Y:S01]  /*4770*/  SHFL.IDX PT, R167, R37, R12, 0x1f ;  /* 0x00001f0c25a77589 */ /* 0x000e2200000e0000 */
[----:B-1----:R-:W-:-:S03]  /*4780*/  IMAD.MOV.U32 R227, RZ, RZ, R33 ;  /* 0x000000ffffe37224 */ /* 0x002fc600078e0021 */
[----:B------:R-:W1:Y:S01]  /*4790*/  SHFL.IDX PT, R166, R36, R12, 0x1f ;  /* 0x00001f0c24a67589 */ /* 0x000e6200000e0000 */
[----:B---3--:R-:W-:-:S03]  /*47a0*/  IMAD.MOV.U32 R226, RZ, RZ, R32 ;  /* 0x000000ffffe27224 */ /* 0x008fc600078e0020 */
[----:B------:R3:W0:Y:S01]  /*47b0*/  SHFL.IDX PT, R3, R65, R12, 0x1f ;  /* 0x00001f0c41037589 */ /* 0x00062200000e0000 */
[----:B-----5:R-:W-:-:S03]  /*47c0*/  MOV R229, R35 ;  /* 0x0000002300e57202 */ /* 0x020fc60000000f00 */
[----:B------:R5:W0:Y:S01]  /*47d0*/  SHFL.IDX PT, R14, R64, R12, 0x1f ;  /* 0x00001f0c400e7589 */ /* 0x000a2200000e0000 */
[----:B------:R-:W-:-:S03]  /*47e0*/  IMAD.MOV.U32 R228, RZ, RZ, R34 ;  /* 0x000000ffffe47224 */ /* 0x000fc600078e0022 */
[----:B------:R2:W0:Y:S01]  /*47f0*/  SHFL.IDX PT, R145, R11, R12, 0x1f ;  /* 0x00001f0c0b917589 */ /* 0x00042200000e0000 */
[----:B---3--:R-:W-:-:S03]  /*4800*/  IMAD.MOV.U32 R65, RZ, RZ, R157 ;  /* 0x000000ffff417224 */ /* 0x008fc600078e009d */
[----:B------:R3:W0:Y:S01]  /*4810*/  SHFL.IDX PT, R144, R10, R12, 0x1f ;  /* 0x00001f0c0a907589 */ /* 0x00062200000e0000 */
[----:B-----5:R-:W-:-:S03]  /*4820*/  IMAD.MOV.U32 R64, RZ, RZ, R156 ;  /* 0x000000ffff407224 */ /* 0x020fc600078e009c */
[----:B------:R-:W0:Y:S01]  /*4830*/  SHFL.IDX PT, R31, R31, R12, 0x1f ;  /* 0x00001f0c1f1f7589 */ /* 0x000e2200000e0000 */
[----:B--2---:R-:W-:-:S03]  /*4840*/  IMAD.MOV.U32 R11, RZ, RZ, R165 ;  /* 0x000000ffff0b7224 */ /* 0x004fc600078e00a5 */
[----:B------:R-:W2:Y:S01]  /*4850*/  SHFL.IDX PT, R30, R30, R12, 0x1f ;  /* 0x00001f0c1e1e7589 */ /* 0x000ea200000e0000 */
[----:B---3--:R-:W-:-:S03]  /*4860*/  IMAD.MOV.U32 R10, RZ, RZ, R164 ;  /* 0x000000ffff0a7224 */ /* 0x008fc600078e00a4 */
[----:B------:R-:W3:Y:S04]  /*4870*/  SHFL.IDX PT, R29, R29, R12, 0x1f ;  /* 0x00001f0c1d1d7589 */ /* 0x000ee800000e0000 */
[----:B------:R-:W0:Y:S04]  /*4880*/  SHFL.IDX PT, R28, R28, R12, 0x1f ;  /* 0x00001f0c1c1c7589 */ /* 0x000e2800000e0000 */
        /* <DEDUP_REMOVED lines=8> */
[----:B------:R5:W0:Y:S04]  /*4910*/  SHFL.IDX PT, R39, R139, R12, 0x1f ;  /* 0x00001f0c8b277589 */ /* 0x000a2800000e0000 */
[----:B------:R4:W0:Y:S04]  /*4920*/  SHFL.IDX PT, R38, R138, R12, 0x1f ;  /* 0x00001f0c8a267589 */ /* 0x00082800000e0000 */
[----:B------:R1:W0:Y:S01]  /*4930*/  SHFL.IDX PT, R37, R137, R12, 0x1f ;  /* 0x00001f0c89257589 */ /* 0x00022200000e0000 */
[----:B-----5:R-:W-:-:S03]  /*4940*/  MOV R139, R19 ;  /* 0x00000013008b7202 */ /* 0x020fc60000000f00 */
[----:B------:R5:W0:Y:S01]  /*4950*/  SHFL.IDX PT, R36, R136, R12, 0x1f ;  /* 0x00001f0c88247589 */ /* 0x000a2200000e0000 */
[----:B----4-:R-:W-:-:S03]  /*4960*/  IMAD.MOV.U32 R138, RZ, RZ, R0 ;  /* 0x000000ffff8a7224 */ /* 0x010fc600078e0000 */
[----:B------:R-:W4:Y:S01]  /*4970*/  SHFL.IDX PT, R23, R23, R12, 0x1f ;  /* 0x00001f0c17177589 */ /* 0x000f2200000e0000 */
[----:B-1----:R-:W-:-:S03]  /*4980*/  IMAD.MOV.U32 R137, RZ, RZ, R177 ;  /* 0x000000ffff897224 */ /* 0x002fc600078e00b1 */
[----:B------:R-:W1:Y:S01]  /*4990*/  SHFL.IDX PT, R22, R22, R12, 0x1f ;  /* 0x00001f0c16167589 */ /* 0x000e6200000e0000 */
[----:B-----5:R-:W-:-:S03]  /*49a0*/  IMAD.MOV.U32 R136, RZ, RZ, R176 ;  /* 0x000000ffff887224 */ /* 0x020fc600078e00b0 */
        /* <DEDUP_REMOVED lines=15> */
[----:B--2---:R-:W-:-:S03]  /*4aa0*/  IMAD.MOV.U32 R74, RZ, RZ, R174 ;  /* 0x000000ffff4a7224 */ /* 0x004fc600078e00ae */
[----:B------:R2:W0:Y:S01]  /*4ab0*/  SHFL.IDX PT, R55, R71, R12, 0x1f ;  /* 0x00001f0c47377589 */ /* 0x00042200000e0000 */
[----:B---3--:R-:W-:-:S03]  /*4ac0*/  IMAD.MOV.U32 R73, RZ, RZ, R153 ;  /* 0x000000ffff497224 */ /* 0x008fc600078e0099 */
[----:B------:R3:W0:Y:S01]  /*4ad0*/  SHFL.IDX PT, R54, R70, R12, 0x1f ;  /* 0x00001f0c46367589 */ /* 0x00062200000e0000 */
[----:B-----5:R-:W-:Y:S01]  /*4ae0*/  IMAD.MOV.U32 R72, RZ, RZ, R152 ;  /* 0x000000ffff487224 */ /* 0x020fe200078e0098 */
[----:B--2---:R-:W-:Y:S01]  /*4af0*/  MOV R71, R155 ;  /* 0x0000009b00477202 */ /* 0x004fe20000000f00 */
[----:B---3--:R-:W-:Y:S02]  /*4b00*/  IMAD.MOV.U32 R12, RZ, RZ, R158 ;  /* 0x000000ffff0c7224 */ /* 0x008fe400078e009e */
[----:B-1--4-:R-:W-:-:S07]  /*4b10*/  IMAD.MOV.U32 R70, RZ, RZ, R154 ;  /* 0x000000ffff467224 */ /* 0x012fce00078e009a */
.L_x_104:
[----:B------:R-:W-:Y:S01]  /*4b20*/  LOP3.LUT R19, R16, 0x8, RZ, 0xc0, !PT ;  /* 0x0000000810137812 */ /* 0x000fe200078ec0ff */
[----:B------:R-:W-:Y:S01]  /*4b30*/  BSSY.RECONVERGENT B0, `(.L_x_14) ;  /* 0x00000de000007945 */ /* 0x000fe20003800200 */
[----:B------:R-:W-:Y:S01]  /*4b40*/  LOP3.LUT R221, R221, 0x1fe, R2, 0xf8, !PT ;  /* 0x000001fedddd7812 */ /* 0x000fe200078ef802 */
[----:B0-----:R-:W-:Y:S01]  /*4b50*/  IMAD.MOV.U32 R15, RZ, RZ, R3 ;  /* 0x000000ffff0f7224 */ /* 0x001fe200078e0003 */
[----:B------:R-:W-:Y:S01]  /*4b60*/  ISETP.GE.U32.AND P0, PT, R19, R179, PT ;  /* 0x000000b31300720c */ /* 0x000fe20003f06070 */
        /* <DEDUP_REMOVED lines=29> */
[----:B------:R-:W-:Y:S01]  /*4d40*/  ISETP.GE.U32.OR P1, PT, R221, R178, P0 ;  /* 0x000000b2dd00720c */ /* 0x000fe20000726470 */
        /* <DEDUP_REMOVED lines=188> */
.L_x_15:
[----:B------:R-:W-:Y:S05]  /*5910*/  BSYNC.RECONVERGENT B0 ;  /* 0x0000000000007941 */ /* 0x000fea0003800200 */
.L_x_14:
[----:B------:R-:W-:Y:S04]  /*5920*/  BSSY.RECONVERGENT B0, `(.L_x_16) ;  /* 0x000004b000007945 */ /* 0x000fe80003800200 */
[----:B------:R-:W-:Y:S05]  /*5930*/  @P1 BRA `(.L_x_17) ;  /* 0x0000000400241947 */ /* 0x000fea0003800000 */
[----:B------:R-:W0:Y:S01]  /*5940*/  LDC.64 R30, c[0x0][0x3c8] ;  /* 0x0000f200ff1e7b82 */ /* 0x000e220000000a00 */
[----:B------:R-:W-:Y:S01]  /*5950*/  IADD3 R23, P1, PT, R19, R24, RZ ;  /* 0x0000001813177210 */ /* 0x000fe20007f3e0ff */
[----:B------:R-:W1:Y:S01]  /*5960*/  LDCU.64 UR4, c[0x0][0x390] ;  /* 0x00007200ff0477ac */ /* 0x000e620008000a00 */
[----:B------:R-:W-:-:S03]  /*5970*/  IADD3 R20, P2, PT, R221, R26, RZ ;  /* 0x0000001add147210 */ /* 0x000fc60007f5e0ff */
[----:B------:R-:W-:Y:S02]  /*5980*/  IMAD.X R29, RZ, RZ, R17, P1 ;  /* 0x000000ffff1d7224 */ /* 0x000fe400008e0611 */
[----:B------:R-:W-:Y:S02]  /*5990*/  IMAD.X R21, RZ, RZ, R18, P2 ;  /* 0x000000ffff157224 */ /* 0x000fe400010e0612 */
[-C--:B0-----:R-:W-:Y:S02]  /*59a0*/  IMAD R0, R29, R30.reuse, RZ ;  /* 0x0000001e1d007224 */ /* 0x081fe400078e02ff */
[----:B------:R-:W-:-:S04]  /*59b0*/  IMAD.WIDE.U32 R20, R23, R30, R20 ;  /* 0x0000001e17147225 */ /* 0x000fc800078e0014 */
[----:B------:R-:W-:Y:S01]  /*59c0*/  IMAD R23, R23, R31, R0 ;  /* 0x0000001f17177224 */ /* 0x000fe200078e0200 */
[----:B-1----:R-:W-:-:S04]  /*59d0*/  LEA R22, P1, R20, UR4, 0x3 ;  /* 0x0000000414167c11 */ /* 0x002fc8000f8218ff */
[----:B------:R-:W-:-:S04]  /*59e0*/  IADD3 R21, PT, PT, R21, R23, RZ ;  /* 0x0000001715157210 */ /* 0x000fc80007ffe0ff */
[----:B------:R-:W-:-:S05]  /*59f0*/  LEA.HI.X R23, R20, UR5, R21, 0x3, P1 ;  /* 0x0000000514177c11 */ /* 0x000fca00088f1c15 */
[----:B------:R-:W2:Y:S01]  /*5a00*/  LDG.E.64 R20, desc[UR36][R22.64] ;  /* 0x0000002416147981 */ /* 0x000ea2000c1e1b00 */
[----:B------:R-:W-:-:S05]  /*5a10*/  VIADD R0, R19, 0x1 ;  /* 0x0000000113007836 */ /* 0x000fca0000000000 */
[----:B------:R-:W-:Y:S01]  /*5a20*/  ISETP.GE.U32.AND P1, PT, R0, R179, PT ;  /* 0x000000b30000720c */ /* 0x000fe20003f26070 */
[----:B--2---:R-:W-:-:S07]  /*5a30*/  DADD R20, R20, R218 ;  /* 0x0000000014147229 */ /* 0x004fce00000000da */
[----:B------:R0:W-:Y:S05]  /*5a40*/  STG.E.64 desc[UR36][R22.64], R20 ;  /* 0x0000001416007986 */ /* 0x0001ea000c101b24 */
[----:B------:R-:W-:Y:S05]  /*5a50*/  @P1 BRA `(.L_x_17) ;  /* 0x0000000000dc1947 */ /* 0x000fea0003800000 */
[C---:B------:R-:W-:Y:S01]  /*5a60*/  IMAD.SHL.U32 R29, R30.reuse, 0x8, RZ ;  /* 0x000000081e1d7824 */ /* 0x040fe200078e00ff */
[----:B------:R-:W-:-:S04]  /*5a70*/  SHF.L.U64.HI R31, R30, 0x3, R31 ;  /* 0x000000031e1f7819 */ /* 0x000fc8000001021f */
[----:B0-----:R-:W-:-:S05]  /*5a80*/  IADD3 R22, P1, PT, R29, R22, RZ ;  /* 0x000000161d167210 */ /* 0x001fca0007f3e0ff */
[----:B------:R-:W-:-:S05]  /*5a90*/  IMAD.X R23, R31, 0x1, R23, P1 ;  /* 0x000000011f177824 */ /* 0x000fca00008e0617 */
[----:B------:R-:W2:Y:S01]  /*5aa0*/  LDG.E.64 R20, desc[UR36][R22.64] ;  /* 0x0000002416147981 */ /* 0x000ea2000c1e1b00 */
[----:B------:R-:W-:-:S04]  /*5ab0*/  IADD3 R0, PT, PT, R19, 0x2, RZ ;  /* 0x0000000213007810 */ /* 0x000fc80007ffe0ff */
[----:B------:R-:W-:Y:S01]  /*5ac0*/  ISETP.GE.U32.AND P1, PT, R0, R179, PT ;  /* 0x000000b30000720c */ /* 0x000fe20003f26070 */
[----:B--2---:R-:W-:-:S07]  /*5ad0*/  DADD R20, R20, R86 ;  /* 0x0000000014147229 */ /* 0x004fce0000000056 */
[----:B------:R1:W-:Y:S05]  /*5ae0*/  STG.E.64 desc[UR36][R22.64], R20 ;  /* 0x0000001416007986 */ /* 0x0003ea000c101b24 */
[----:B------:R-:W-:Y:S05]  /*5af0*/  @P1 BRA `(.L_x_17) ;  /* 0x0000000000b41947 */ /* 0x000fea0003800000 */
[----:B-1----:R-:W-:-:S05]  /*5b00*/  IADD3 R22, P1, PT, R22, R29, RZ ;  /* 0x0000001d16167210 */ /* 0x002fca0007f3e0ff */
[----:B------:R-:W-:-:S05]  /*5b10*/  IMAD.X R23, R23, 0x1, R31, P1 ;  /* 0x0000000117177824 */ /* 0x000fca00008e061f */
[----:B------:R-:W2:Y:S01]  /*5b20*/  LDG.E.64 R20, desc[UR36][R22.64] ;  /* 0x0000002416147981 */ /* 0x000ea2000c1e1b00 */
[----:B------:R-:W-:-:S05]  /*5b30*/  VIADD R0, R19, 0x3 ;  /* 0x0000000313007836 */ /* 0x000fca0000000000 */
[----:B------:R-:W-:Y:S01]  /*5b40*/  ISETP.GE.U32.AND P1, PT, R0, R179, PT ;  /* 0x000000b30000720c */ /* 0x000fe20003f26070 */
[----:B--2---:R-:W-:-:S07]  /*5b50*/  DADD R20, R20, R84 ;  /* 0x0000000014147229 */ /* 0x004fce0000000054 */
[----:B------:R2:W-:Y:S05]  /*5b60*/  STG.E.64 desc[UR36][R22.64], R20 ;  /* 0x0000001416007986 */ /* 0x0005ea000c101b24 */
[----:B------:R-:W-:Y:S05]  /*5b70*/  @P1 BRA `(.L_x_17) ;  /* 0x0000000000941947 */ /* 0x000fea0003800000 */
[----:B--2---:R-:W-:-:S05]  /*5b80*/  IADD3 R22, P1, PT, R22, R29, RZ ;  /* 0x0000001d16167210 */ /* 0x004fca0007f3e0ff */
[----:B------:R-:W-:-:S05]  /*5b90*/  IMAD.X R23, R23, 0x1, R31, P1 ;  /* 0x0000000117177824 */ /* 0x000fca00008e061f */
[----:B------:R-:W2:Y:S01]  /*5ba0*/  LDG.E.64 R20, desc[UR36][R22.64] ;  /* 0x0000002416147981 */ /* 0x000ea2000c1e1b00 */
[----:B------:R-:W-:-:S04]  /*5bb0*/  IADD3 R0, PT, PT, R19, 0x4, RZ ;  /* 0x0000000413007810 */ /* 0x000fc80007ffe0ff */
[----:B------:R-:W-:Y:S01]  /*5bc0*/  ISETP.GE.U32.AND P1, PT, R0, R179, PT ;  /* 0x000000b30000720c */ /* 0x000fe20003f26070 */
[----:B--2---:R-:W-:-:S07]  /*5bd0*/  DADD R20, R20, R82 ;  /* 0x0000000014147229 */ /* 0x004fce0000000052 */
[----:B------:R3:W-:Y:S05]  /*5be0*/  STG.E.64 desc[UR36][R22.64], R20 ;  /* 0x0000001416007986 */ /* 0x0007ea000c101b24 */
[----:B------:R-:W-:Y:S05]  /*5bf0*/  @P1 BRA `(.L_x_17) ;  /* 0x0000000000741947 */ /* 0x000fea0003800000 */
[----:B---3--:R-:W-:-:S05]  /*5c00*/  IADD3 R22, P1, PT, R22, R29, RZ ;  /* 0x0000001d16167210 */ /* 0x008fca0007f3e0ff */
[----:B------:R-:W-:-:S05]  /*5c10*/  IMAD.X R23, R23, 0x1, R31, P1 ;  /* 0x0000000117177824 */ /* 0x000fca00008e061f */
[----:B------:R-:W2:Y:S01]  /*5c20*/  LDG.E.64 R20, desc[UR36][R22.64] ;  /* 0x0000002416147981 */ /* 0x000ea2000c1e1b00 */
[----:B------:R-:W-:-:S05]  /*5c30*/  VIADD R0, R19, 0x5 ;  /* 0x0000000513007836 */ /* 0x000fca0000000000 */
[----:B------:R-:W-:Y:S01]  /*5c40*/  ISETP.GE.U32.AND P1, PT, R0, R179, PT ;  /* 0x000000b30000720c */ /* 0x000fe20003f26070 */
[----:B--2---:R-:W-:-:S07]  /*5c50*/  DADD R20, R20, R224 ;  /* 0x0000000014147229 */ /* 0x004fce00000000e0 */
[----:B------:R4:W-:Y:S05]  /*5c60*/  STG.E.64 desc[UR36][R22.64], R20 ;  /* 0x0000001416007986 */ /* 0x0009ea000c101b24 */
[----:B------:R-:W-:Y:S05]  /*5c70*/  @P1 BRA `(.L_x_17) ;  /* 0x0000000000541947 */ /* 0x000fea0003800000 */
[----:B----4-:R-:W-:-:S05]  /*5c80*/  IADD3 R22, P1, PT, R22, R29, RZ ;  /* 0x0000001d16167210 */ /* 0x010fca0007f3e0ff */
[----:B------:R-:W-:-:S05]  /*5c90*/  IMAD.X R23, R23, 0x1, R31, P1 ;  /* 0x0000000117177824 */ /* 0x000fca00008e061f */
[----:B------:R-:W2:Y:S01]  /*5ca0*/  LDG.E.64 R20, desc[UR36][R22.64] ;  /* 0x0000002416147981 */ /* 0x000ea2000c1e1b00 */
[----:B------:R-:W-:-:S04]  /*5cb0*/  IADD3 R0, PT, PT, R19, 0x6, RZ ;  /* 0x0000000613007810 */ /* 0x000fc80007ffe0ff */
[----:B------:R-:W-:Y:S01]  /*5cc0*/  ISETP.GE.U32.AND P1, PT, R0, R179, PT ;  /* 0x000000b30000720c */ /* 0x000fe20003f26070 */
[----:B--2---:R-:W-:-:S07]  /*5cd0*/  DADD R20, R20, R222 ;  /* 0x0000000014147229 */ /* 0x004fce00000000de */
[----:B------:R0:W-:Y:S05]  /*5ce0*/  STG.E.64 desc[UR36][R22.64], R20 ;  /* 0x0000001416007986 */ /* 0x0001ea000c101b24 */
[----:B------:R-:W-:Y:S05]  /*5cf0*/  @P1 BRA `(.L_x_17) ;  /* 0x0000000000341947 */ /* 0x000fea0003800000 */
[----:B0-----:R-:W-:-:S05]  /*5d00*/  IADD3 R22, P1, PT, R22, R29, RZ ;  /* 0x0000001d16167210 */ /* 0x001fca0007f3e0ff */
[----:B------:R-:W-:-:S05]  /*5d10*/  IMAD.X R23, R23, 0x1, R31, P1 ;  /* 0x0000000117177824 */ /* 0x000fca00008e061f */
[----:B------:R-:W2:Y:S01]  /*5d20*/  LDG.E.64 R20, desc[UR36][R22.64] ;  /* 0x0000002416147981 */ /* 0x000ea2000c1e1b00 */
[----:B------:R-:W-:-:S05]  /*5d30*/  VIADD R0, R19, 0x7 ;  /* 0x0000000713007836 */ /* 0x000fca0000000000 */
[----:B------:R-:W-:Y:S01]  /*5d40*/  ISETP.GE.U32.AND P1, PT, R0, R179, PT ;  /* 0x000000b30000720c */ /* 0x000fe20003f26070 */
[----:B--2---:R-:W-:-:S07]  /*5d50*/  DADD R20, R20, R210 ;  /* 0x0000000014147229 */ /* 0x004fce00000000d2 */
[----:B------:R0:W-:Y:S05]  /*5d60*/  STG.E.64 desc[UR36][R22.64], R20 ;  /* 0x0000001416007986 */ /* 0x0001ea000c101b24 */
[----:B------:R-:W-:Y:S05]  /*5d70*/  @P1 BRA `(.L_x_17) ;  /* 0x0000000000141947 */ /* 0x000fea0003800000 */
[----:B0-----:R-:W-:-:S05]  /*5d80*/  IADD3 R20, P1, PT, R22, R29, RZ ;  /* 0x0000001d16147210 */ /* 0x001fca0007f3e0ff */
[----:B------:R-:W-:-:S05]  /*5d90*/  IMAD.X R21, R23, 0x1, R31, P1 ;  /* 0x0000000117157824 */ /* 0x000fca00008e061f */
[----:B------:R-:W2:Y:S02]  /*5da0*/  LDG.E.64 R22, desc[UR36][R20.64] ;  /* 0x0000002414167981 */ /* 0x000ea4000c1e1b00 */
[----:B--2---:R-:W-:-:S07]  /*5db0*/  DADD R22, R22, R208 ;  /* 0x0000000016167229 */ /* 0x004fce00000000d0 */
[----:B------:R0:W-:Y:S04]  /*5dc0*/  STG.E.64 desc[UR36][R20.64], R22 ;  /* 0x0000001614007986 */ /* 0x0001e8000c101b24 */
.L_x_17:
[----:B------:R-:W-:Y:S05]  /*5dd0*/  BSYNC.RECONVERGENT B0 ;  /* 0x0000000000007941 */ /* 0x000fea0003800200 */
.L_x_16:
[----:B01234-:R-:W-:Y:S01]  /*5de0*/  IADD3 R21, PT, PT, R221, 0x10, RZ ;  /* 0x00000010dd157810 */ /* 0x01ffe20007ffe0ff */
[----:B------:R-:W-:Y:S03]  /*5df0*/  BSSY.RECONVERGENT B0, `(.L_x_18) ;  /* 0x000004c000007945 */ /* 0x000fe60003800200 */
[----:B------:R-:W-:-:S13]  /*5e00*/  ISETP.GE.U32.OR P1, PT, R21, R178, P0 ;  /* 0x000000b21500720c */ /* 0x000fda0000726470 */
        /* <DEDUP_REMOVED lines=10> */
[----:B-1----:R-:W-:-:S03]  /*5eb0*/  LEA R28, P1, R22, UR4, 0x3 ;  /* 0x00000004161c7c11 */ /* 0x002fc6000f8218ff */
[----:B------:R-:W-:-:S05]  /*5ec0*/  IMAD.IADD R29, R23, 0x1, R29 ;  /* 0x00000001171d7824 */ /* 0x000fca00078e021d */
[----:B------:R-:W-:-:S05]  /*5ed0*/  LEA.HI.X R29, R22, UR5, R29, 0x3, P1 ;  /* 0x00000005161d7c11 */ /* 0x000fca00088f1c1d */
[----:B------:R-:W2:Y:S01]  /*5ee0*/  LDG.E.64 R22, desc[UR36][R28.64+0x80] ;  /* 0x000080241c167981 */ /* 0x000ea2000c1e1b00 */
[----:B------:R-:W-:-:S04]  /*5ef0*/  IADD3 R0, PT, PT, R19, 0x1, RZ ;  /* 0x0000000113007810 */ /* 0x000fc80007ffe0ff */
        /* <DEDUP_REMOVED lines=14> */
[----:B-1----:R-:W-:-:S04]  /*5fe0*/  IADD3 R28, P1, PT, R28, R31, RZ ;  /* 0x0000001f1c1c7210 */ /* 0x002fc80007f3e0ff */
[----:B------:R-:W-:-:S05]  /*5ff0*/  IADD3.X R29, PT, PT, R29, R83, RZ, P1, !PT ;  /* 0x000000531d1d7210 */ /* 0x000fca0000ffe4ff */
        /* <DEDUP_REMOVED lines=9> */
[----:B------:R-:W-:-:S05]  /*6090*/  VIADD R0, R19, 0x4 ;  /* 0x0000000413007836 */ /* 0x000fca0000000000 */
[----:B------:R-:W-:Y:S01]  /*60a0*/  ISETP.GE.U32.AND P1, PT, R0, R179, PT ;  /* 0x000000b30000720c */ /* 0x000fe20003f26070 */
[----:B--2---:R-:W-:-:S07]  /*60b0*/  DADD R22, R22, R206 ;  /* 0x0000000016167229 */ /* 0x004fce00000000ce */
[----:B------:R3:W-:Y:S05]  /*60c0*/  STG.E.64 desc[UR36][R28.64+0x80], R22 ;  /* 0x000080161c007986 */ /* 0x0007ea000c101b24 */
[----:B------:R-:W-:Y:S05]  /*60d0*/  @P1 BRA `(.L_x_19) ;  /* 0x0000000000741947 */ /* 0x000fea0003800000 */
[----:B---3--:R-:W-:-:S04]  /*60e0*/  IADD3 R28, P1, PT, R28, R31, RZ ;  /* 0x0000001f1c1c7210 */ /* 0x008fc80007f3e0ff */
[----:B------:R-:W-:-:S05]  /*60f0*/  IADD3.X R29, PT, PT, R29, R83, RZ, P1, !PT ;  /* 0x000000531d1d7210 */ /* 0x000fca0000ffe4ff */
        /* <DEDUP_REMOVED lines=9> */
[----:B------:R-:W-:-:S05]  /*6190*/  VIADD R0, R19, 0x6 ;  /* 0x0000000613007836 */ /* 0x000fca0000000000 */
[----:B------:R-:W-:Y:S01]  /*61a0*/  ISETP.GE.U32.AND P1, PT, R0, R179, PT ;  /* 0x000000b30000720c */ /* 0x000fe20003f26070 */
[----:B--2---:R-:W-:-:S07]  /*61b0*/  DADD R4, R4, R6 ;  /* 0x0000000004047229 */ /* 0x004fce0000000006 */
[----:B------:R0:W-:Y:S05]  /*61c0*/  STG.E.64 desc[UR36][R22.64+0x80], R4 ;  /* 0x0000800416007986 */ /* 0x0001ea000c101b24 */
[----:B------:R-:W-:Y:S05]  /*61d0*/  @P1 BRA `(.L_x_19) ;  /* 0x0000000000341947 */ /* 0x000fea0003800000 */
[----:B------:R-:W-:-:S04]  /*61e0*/  IADD3 R6, P1, PT, R22, R31, RZ ;  /* 0x0000001f16067210 */ /* 0x000fc80007f3e0ff */
[----:B------:R-:W-:-:S05]  /*61f0*/  IADD3.X R7, PT, PT, R23, R83, RZ, P1, !PT ;  /* 0x0000005317077210 */ /* 0x000fca0000ffe4ff */
[----:B0-----:R-:W2:Y:S01]  /*6200*/  LDG.E.64 R4, desc[UR36][R6.64+0x80] ;  /* 0x0000802406047981 */ /* 0x001ea2000c1e1b00 */
        /* <DEDUP_REMOVED lines=10> */
.L_x_19:
[----:B------:R-:W-:Y:S05]  /*62b0*/  BSYNC.RECONVERGENT B0 ;  /* 0x0000000000007941 */ /* 0x000fea0003800200 */
.L_x_18:
[----:B0-----:R-:W-:Y:S01]  /*62c0*/  VIADD R5, R221, 0x20 ;  /* 0x00000020dd057836 */ /* 0x001fe20000000000 */
[----:B------:R-:W-:Y:S04]  /*62d0*/  BSSY.RECONVERGENT B0, `(.L_x_20) ;  /* 0x000004d000007945 */ /* 0x000fe80003800200 */
[CC--:B------:R-:W-:Y:S02]  /*62e0*/  ISETP.GE.U32.OR P0, PT, R5.reuse, R178.reuse, P0 ;  /* 0x000000b20500720c */ /* 0x0c0fe40000706470 */
[----:B------:R-:W-:-:S11]  /*62f0*/  ISETP.GE.U32.AND P1, PT, R5, R178, PT ;  /* 0x000000b20500720c */ /* 0x000fd60003f26070 */
[----:B------:R-:W-:Y:S05]  /*6300*/  @P0 BRA `(.L_x_21) ;  /* 0x0000000400240947 */ /* 0x000fea0003800000 */
[----:B-1234-:R-:W0:Y:S01]  /*6310*/  LDC.64 R22, c[0x0][0x3c8] ;  /* 0x0000f200ff167b82 */ /* 0x01ee220000000a00 */
[----:B------:R-:W-:Y:S01]  /*6320*/  IADD3 R9, P0, PT, R19, R24, RZ ;  /* 0x0000001813097210 */ /* 0x000fe20007f1e0ff */
[----:B------:R-:W1:Y:S01]  /*6330*/  LDCU.64 UR4, c[0x0][0x390] ;  /* 0x00007200ff0477ac */ /* 0x000e620008000a00 */
[----:B------:R-:W-:Y:S02]  /*6340*/  IADD3 R6, P2, PT, R221, R26, RZ ;  /* 0x0000001add067210 */ /* 0x000fe40007f5e0ff */
[----:B------:R-:W-:-:S03]  /*6350*/  IADD3.X R11, PT, PT, RZ, R17, RZ, P0, !PT ;  /* 0x00000011ff0b7210 */ /* 0x000fc600007fe4ff */
        /* <DEDUP_REMOVED lines=8> */
[----:B------:R-:W-:-:S05]  /*63e0*/  VIADD R0, R19, 0x1 ;  /* 0x0000000113007836 */ /* 0x000fca0000000000 */
[----:B------:R-:W-:Y:S01]  /*63f0*/  ISETP.GE.U32.AND P0, PT, R0, R179, PT ;  /* 0x000000b30000720c */ /* 0x000fe20003f06070 */
[----:B--2---:R-:W-:-:S07]  /*6400*/  DADD R6, R6, R164 ;  /* 0x0000000006067229 */ /* 0x004fce00000000a4 */
[----:B------:R0:W-:Y:S05]  /*6410*/  STG.E.64 desc[UR36][R8.64+0x100], R6 ;  /* 0x0001000608007986 */ /* 0x0001ea000c101b24 */
[----:B------:R-:W-:Y:S05]  /*6420*/  @P0 BRA `(.L_x_21) ;  /* 0x0000000000dc0947 */ /* 0x000fea0003800000 */
[C---:B------:R-:W-:Y:S02]  /*6430*/  SHF.L.U32 R11, R22.reuse, 0x3, RZ ;  /* 0x00000003160b7819 */ /* 0x040fe400000006ff */
[----:B------:R-:W-:Y:S02]  /*6440*/  SHF.L.U64.HI R23, R22, 0x3, R23 ;  /* 0x0000000316177819 */ /* 0x000fe40000010217 */
        /* <DEDUP_REMOVED lines=53> */
.L_x_21:
[----:B------:R-:W-:Y:S05]  /*67a0*/  BSYNC.RECONVERGENT B0 ;  /* 0x0000000000007941 */ /* 0x000fea0003800200 */
.L_x_20:
[----:B------:R-:W-:Y:S01]  /*67b0*/  LOP3.LUT R11, R19, 0x10, RZ, 0xfc, !PT ;  /* 0x00000010130b7812 */ /* 0x000fe200078efcff */
[----:B------:R-:W-:Y:S03]  /*67c0*/  BSSY.RECONVERGENT B0, `(.L_x_22) ;  /* 0x000004d000007945 */ /* 0x000fe60003800200 */
[----:B------:R-:W-:-:S04]  /*67d0*/  ISETP.GE.U32.AND P0, PT, R11, R179, PT ;  /* 0x000000b30b00720c */ /* 0x000fc80003f06070 */
[----:B------:R-:W-:-:S13]  /*67e0*/  ISETP.GE.U32.OR P2, PT, R221, R178, P0 ;  /* 0x000000b2dd00720c */ /* 0x000fda0000746470 */
[----:B------:R-:W-:Y:S05]  /*67f0*/  @P2 BRA `(.L_x_23) ;  /* 0x0000000400242947 */ /* 0x000fea0003800000 */
[----:B-1234-:R-:W1:Y:S01]  /*6800*/  LDC.64 R22, c[0x0][0x3c8] ;  /* 0x0000f200ff167b82 */ /* 0x01ee620000000a00 */
[----:B0-----:R-:W-:Y:S01]  /*6810*/  IADD3 R9, P2, PT, R11, R24, RZ ;  /* 0x000000180b097210 */ /* 0x001fe20007f5e0ff */
[----:B------:R-:W0:Y:S01]  /*6820*/  LDCU.64 UR4, c[0x0][0x390] ;  /* 0x00007200ff0477ac */ /* 0x000e220008000a00 */
[----:B------:R-:W-:-:S03]  /*6830*/  IADD3 R6, P3, PT, R221, R26, RZ ;  /* 0x0000001add067210 */ /* 0x000fc60007f7e0ff */
[----:B------:R-:W-:Y:S02]  /*6840*/  IMAD.X R13, RZ, RZ, R17, P2 ;  /* 0x000000ffff0d7224 */ /* 0x000fe400010e0611 */
[----:B------:R-:W-:Y:S02]  /*6850*/  IMAD.X R7, RZ, RZ, R18, P3 ;  /* 0x000000ffff077224 */ /* 0x000fe400018e0612 */
[-C--:B-1----:R-:W-:Y:S02]  /*6860*/  IMAD R0, R13, R22.reuse, RZ ;  /* 0x000000160d007224 */ /* 0x082fe400078e02ff */
[----:B------:R-:W-:-:S04]  /*6870*/  IMAD.WIDE.U32 R6, R9, R22, R6 ;  /* 0x0000001609067225 */ /* 0x000fc800078e0006 */
[----:B------:R-:W-:Y:S01]  /*6880*/  IMAD R9, R9, R23, R0 ;  /* 0x0000001709097224 */ /* 0x000fe200078e0200 */
[----:B0-----:R-:W-:-:S04]  /*6890*/  LEA R8, P2, R6, UR4, 0x3 ;  /* 0x0000000406087c11 */ /* 0x001fc8000f8418ff */
        /* <DEDUP_REMOVED lines=63> */
.L_x_23:
[----:B------:R-:W-:Y:S05]  /*6c90*/  BSYNC.RECONVERGENT B0 ;  /* 0x0000000000007941 */ /* 0x000fea0003800200 */
.L_x_22:
[----:B------:R-:W-:Y:S01]  /*6ca0*/  ISETP.GE.U32.OR P2, PT, R21, R178, P0 ;  /* 0x000000b21500720c */ /* 0x000fe20000746470 */
[----:B------:R-:W-:-:S12]  /*6cb0*/  BSSY.RECONVERGENT B0, `(.L_x_24) ;  /* 0x000004b000007945 */ /* 0x000fd80003800200 */
[----:B------:R-:W-:Y:S05]  /*6cc0*/  @P2 BRA `(.L_x_25) ;  /* 0x0000000400242947 */ /* 0x000fea0003800000 */
[----:B-1234-:R-:W1:Y:S01]  /*6cd0*/  LDC.64 R22, c[0x0][0x3c8] ;  /* 0x0000f200ff167b82 */ /* 0x01ee620000000a00 */
[----:B0-----:R-:W-:Y:S01]  /*6ce0*/  IADD3 R9, P2, PT, R11, R24, RZ ;  /* 0x000000180b097210 */ /* 0x001fe20007f5e0ff */
[----:B------:R-:W0:Y:S01]  /*6cf0*/  LDCU.64 UR4, c[0x0][0x390] ;  /* 0x00007200ff0477ac */ /* 0x000e220008000a00 */
[----:B------:R-:W-:Y:S02]  /*6d00*/  IADD3 R6, P3, PT, R221, R26, RZ ;  /* 0x0000001add067210 */ /* 0x000fe40007f7e0ff */
[----:B------:R-:W-:-:S03]  /*6d10*/  IADD3.X R13, PT, PT, RZ, R17, RZ, P2, !PT ;  /* 0x00000011ff0d7210 */ /* 0x000fc600017fe4ff */
[----:B------:R-:W-:Y:S02]  /*6d20*/  IMAD.X R7, RZ, RZ, R18, P3 ;  /* 0x000000ffff077224 */ /* 0x000fe400018e0612 */
[-C--:B-1----:R-:W-:Y:S02]  /*6d30*/  IMAD R0, R13, R22.reuse, RZ ;  /* 0x000000160d007224 */ /* 0x082fe400078e02ff */
[----:B------:R-:W-:-:S04]  /*6d40*/  IMAD.WIDE.U32 R6, R9, R22, R6 ;  /* 0x0000001609067225 */ /* 0x000fc800078e0006 */
[----:B------:R-:W-:Y:S01]  /*6d50*/  IMAD R9, R9, R23, R0 ;  /* 0x0000001709097224 */ /* 0x000fe200078e0200 */
[----:B0-----:R-:W-:-:S03]  /*6d60*/  LEA R8, P2, R6, UR4, 0x3 ;  /* 0x0000000406087c11 */ /* 0x001fc6000f8418ff */
        /* <DEDUP_REMOVED lines=63> */
.L_x_25:
[----:B------:R-:W-:Y:S05]  /*7160*/  BSYNC.RECONVERGENT B0 ;  /* 0x0000000000007941 */ /* 0x000fea0003800200 */
.L_x_24:
[----:B------:R-:W-:Y:S01]  /*7170*/  ISETP.GE.U32.OR P0, PT, R5, R178, P0 ;  /* 0x000000b20500720c */ /* 0x000fe20000706470 */
[----:B------:R-:W-:-:S12]  /*7180*/  BSSY.RECONVERGENT B0, `(.L_x_26) ;  /* 0x000004b000007945 */ /* 0x000fd80003800200 */
[----:B------:R-:W-:Y:S05]  /*7190*/  @P0 BRA `(.L_x_27) ;  /* 0x0000000400240947 */ /* 0x000fea0003800000 */
[----:B0-----:R-:W0:Y:S01]  /*71a0*/  LDC.64 R8, c[0x0][0x3c8] ;  /* 0x0000f200ff087b82 */ /* 0x001e220000000a00 */
[----:B------:R-:W-:Y:S01]  /*71b0*/  IADD3 R11, P0, PT, R11, R24, RZ ;  /* 0x000000180b0b7210 */ /* 0x000fe20007f1e0ff */
[----:B------:R-:W5:Y:S01]  /*71c0*/  LDCU.64 UR4, c[0x0][0x390] ;  /* 0x00007200ff0477ac */ /* 0x000f620008000a00 */
[----:B------:R-:W-:-:S03]  /*71d0*/  IADD3 R4, P2, PT, R221, R26, RZ ;  /* 0x0000001add047210 */ /* 0x000fc60007f5e0ff */
[----:B------:R-:W-:Y:S02]  /*71e0*/  IMAD.X R7, RZ, RZ, R17, P0 ;  /* 0x000000ffff077224 */ /* 0x000fe400000e0611 */
[----:B------:R-:W-:Y:S02]  /*71f0*/  IMAD.X R5, RZ, RZ, R18, P2 ;  /* 0x000000ffff057224 */ /* 0x000fe400010e0612 */
[-C--:B0-----:R-:W-:Y:S02]  /*7200*/  IMAD R0, R7, R8.reuse, RZ ;  /* 0x0000000807007224 */ /* 0x081fe400078e02ff */
[----:B------:R-:W-:-:S04]  /*7210*/  IMAD.WIDE.U32 R4, R11, R8, R4 ;  /* 0x000000080b047225 */ /* 0x000fc800078e0004 */
[----:B------:R-:W-:Y:S01]  /*7220*/  IMAD R11, R11, R9, R0 ;  /* 0x000000090b0b7224 */ /* 0x000fe200078e0200 */
[----:B-----5:R-:W-:-:S04]  /*7230*/  LEA R6, P0, R4, UR4, 0x3 ;  /* 0x0000000404067c11 */ /* 0x020fc8000f8018ff */
[----:B------:R-:W-:-:S04]  /*7240*/  IADD3 R11, PT, PT, R5, R11, RZ ;  /* 0x0000000b050b7210 */ /* 0x000fc80007ffe0ff */
[----:B------:R-:W-:-:S05]  /*7250*/  LEA.HI.X R7, R4, UR5, R11, 0x3, P0 ;  /* 0x0000000504077c11 */ /* 0x000fca00080f1c0b */
[----:B------:R-:W5:Y:S01]  /*7260*/  LDG.E.64 R4, desc[UR36][R6.64+0x100] ;  /* 0x0001002406047981 */ /* 0x000f62000c1e1b00 */
[----:B------:R-:W-:-:S05]  /*7270*/  VIADD R0, R19, 0x11 ;  /* 0x0000001113007836 */ /* 0x000fca0000000000 */
[----:B------:R-:W-:Y:S01]  /*7280*/  ISETP.GE.U32.AND P0, PT, R0, R179, PT ;  /* 0x000000b30000720c */ /* 0x000fe20003f06070 */
[----:B-----5:R-:W-:-:S07]  /*7290*/  DADD R4, R4, R174 ;  /* 0x0000000004047229 */ /* 0x020fce00000000ae */
[----:B------:R0:W-:Y:S05]  /*72a0*/  STG.E.64 desc[UR36][R6.64+0x100], R4 ;  /* 0x0001000406007986 */ /* 0x0001ea000c101b24 */
[----:B------:R-:W-:Y:S05]  /*72b0*/  @P0 BRA `(.L_x_27) ;  /* 0x0000000000dc0947 */ /* 0x000fea0003800000 */
[C---:B------:R-:W-:Y:S01]  /*72c0*/  IMAD.SHL.U32 R11, R8.reuse, 0x8, RZ ;  /* 0x00000008080b7824 */ /* 0x040fe200078e00ff */
[----:B------:R-:W-:-:S04]  /*72d0*/  SHF.L.U64.HI R9, R8, 0x3, R9 ;  /* 0x0000000308097819 */ /* 0x000fc80000010209 */
[----:B0-----:R-:W-:-:S05]  /*72e0*/  IADD3 R6, P0, PT, R6, R11, RZ ;  /* 0x0000000b06067210 */ /* 0x001fca0007f1e0ff */
[----:B------:R-:W-:-:S05]  /*72f0*/  IMAD.X R7, R7, 0x1, R9, P0 ;  /* 0x0000000107077824 */ /* 0x000fca00000e0609 */
[----:B------:R-:W5:Y:S01]  /*7300*/  LDG.E.64 R4, desc[UR36][R6.64+0x100] ;  /* 0x0001002406047981 */ /* 0x000f62000c1e1b00 */
[----:B------:R-:W-:-:S04]  /*7310*/  IADD3 R0, PT, PT, R19, 0x12, RZ ;  /* 0x0000001213007810 */ /* 0x000fc80007ffe0ff */
[----:B------:R-:W-:Y:S01]  /*7320*/  ISETP.GE.U32.AND P0, PT, R0, R179, PT ;  /* 0x000000b30000720c */ /* 0x000fe20003f06070 */
[----:B-----5:R-:W-:-:S07]  /*7330*/  DADD R4, R4, R176 ;  /* 0x0000000004047229 */ /* 0x020fce00000000b0 */
[----:B------:R0:W-:Y:S05]  /*7340*/  STG.E.64 desc[UR36][R6.64+0x100], R4 ;  /* 0x0001000406007986 */ /* 0x0001ea000c101b24 */
[----:B------:R-:W-:Y:S05]  /*7350*/  @P0 BRA `(.L_x_27) ;  /* 0x0000000000b40947 */ /* 0x000fea0003800000 */
[----:B0-----:R-:W-:-:S05]  /*7360*/  IADD3 R6, P0, PT, R6, R11, RZ ;  /* 0x0000000b06067210 */ /* 0x001fca0007f1e0ff */
[----:B------:R-:W-:-:S05]  /*7370*/  IMAD.X R7, R7, 0x1, R9, P0 ;  /* 0x0000000107077824 */ /* 0x000fca00000e0609 */
[----:B------:R-:W5:Y:S01]  /*7380*/  LDG.E.64 R4, desc[UR36][R6.64+0x100] ;  /* 0x0001002406047981 */ /* 0x000f62000c1e1b00 */
[----:B------:R-:W-:-:S05]  /*7390*/  VIADD R0, R19, 0x13 ;  /* 0x0000001313007836 */ /* 0x000fca0000000000 */
[----:B------:R-:W-:Y:S01]  /*73a0*/  ISETP.GE.U32.AND P0, PT, R0, R179, PT ;  /* 0x000000b30000720c */ /* 0x000fe20003f06070 */
[----:B-----5:R-:W-:-:S07]  /*73b0*/  DADD R4, R4, R180 ;  /* 0x0000000004047229 */ /* 0x020fce00000000b4 */
[----:B------:R0:W-:Y:S05]  /*73c0*/  STG.E.64 desc[UR36][R6.64+0x100], R4 ;  /* 0x0001000406007986 */ /* 0x0001ea000c101b24 */
[----:B------:R-:W-:Y:S05]  /*73d0*/  @P0 BRA `(.L_x_27) ;  /* 0x0000000000940947 */ /* 0x000fea0003800000 */
        /* <DEDUP_REMOVED lines=34> */
[----:B------:R-:W5:Y:S02]  /*7600*/  LDG.E.64 R6, desc[UR36][R4.64+0x100] ;  /* 0x0001002404067981 */ /* 0x000f64000c1e1b00 */
[----:B-----5:R-:W-:-:S07]  /*7610*/  DADD R6, R6, R36 ;  /* 0x0000000006067229 */ /* 0x020fce0000000024 */
[----:B------:R0:W-:Y:S04]  /*7620*/  STG.E.64 desc[UR36][R4.64+0x100], R6 ;  /* 0x0001000604007986 */ /* 0x0001e8000c101b24 */
.L_x_27:
[----:B------:R-:W-:Y:S05]  /*7630*/  BSYNC.RECONVERGENT B0 ;  /* 0x0000000000007941 */ /* 0x000fea0003800200 */
.L_x_26:
[----:B0-----:R-:W-:Y:S01]  /*7640*/  LOP3.LUT R9, R19, 0x20, RZ, 0xfc, !PT ;  /* 0x0000002013097812 */ /* 0x001fe200078efcff */
[----:B------:R-:W-:Y:S03]  /*7650*/  BSSY.RECONVERGENT B0, `(.L_x_28) ;  /* 0x000004d000007945 */ /* 0x000fe60003800200 */
[----:B------:R-:W-:-:S04]  /*7660*/  ISETP.GE.U32.AND P0, PT, R9, R179, PT ;  /* 0x000000b30900720c */ /* 0x000fc80003f06070 */
[----:B------:R-:W-:-:S13]  /*7670*/  ISETP.GE.U32.OR P2, PT, R221, R178, P0 ;  /* 0x000000b2dd00720c */ /* 0x000fda0000746470 */
[----:B------:R-:W-:Y:S05]  /*7680*/  @P2 BRA `(.L_x_29) ;  /* 0x0000000400242947 */ /* 0x000fea0003800000 */
[----:B------:R-:W0:Y:S01]  /*7690*/  LDC.64 R12, c[0x0][0x3c8] ;  /* 0x0000f200ff0c7b82 */ /* 0x000e220000000a00 */
[----:B------:R-:W-:Y:S01]  /*76a0*/  IADD3 R7, P2, PT, R9, R24, RZ ;  /* 0x0000001809077210 */ /* 0x000fe20007f5e0ff */
[----:B------:R-:W5:Y:S01]  /*76b0*/  LDCU.64 UR4, c[0x0][0x390] ;  /* 0x00007200ff0477ac */ /* 0x000f620008000a00 */
[----:B------:R-:W-:Y:S02]  /*76c0*/  IADD3 R4, P3, PT, R221, R26, RZ ;  /* 0x0000001add047210 */ /* 0x000fe40007f7e0ff */
[----:B------:R-:W-:-:S03]  /*76d0*/  IADD3.X R11, PT, PT, RZ, R17, RZ, P2, !PT ;  /* 0x00000011ff0b7210 */ /* 0x000fc600017fe4ff */
[----:B------:R-:W-:Y:S02]  /*76e0*/  IMAD.X R5, RZ, RZ, R18, P3 ;  /* 0x000000ffff057224 */ /* 0x000fe400018e0612 */
[-C--:B0-----:R-:W-:Y:S02]  /*76f0*/  IMAD R0, R11, R12.reuse, RZ ;  /* 0x0000000c0b007224 */ /* 0x081fe400078e02ff */
[----:B------:R-:W-:-:S04]  /*7700*/  IMAD.WIDE.U32 R4, R7, R12, R4 ;  /* 0x0000000c07047225 */ /* 0x000fc800078e0004 */
[----:B------:R-:W-:Y:S01]  /*7710*/  IMAD R7, R7, R13, R0 ;  /* 0x0000000d07077224 */ /* 0x000fe200078e0200 */
[----:B-----5:R-:W-:-:S03]  /*7720*/  LEA R6, P2, R4, UR4, 0x3 ;  /* 0x0000000404067c11 */ /* 0x020fc6000f8418ff */
[----:B------:R-:W-:-:S05]  /*7730*/  IMAD.IADD R5, R5, 0x1, R7 ;  /* 0x0000000105057824 */ /* 0x000fca00078e0207 */
[----:B------:R-:W-:-:S05]  /*7740*/  LEA.HI.X R7, R4, UR5, R5, 0x3, P2 ;  /* 0x0000000504077c11 */ /* 0x000fca00090f1c05 */
[----:B------:R-:W5:Y:S01]  /*7750*/  LDG.E.64 R4, desc[UR36][R6.64] ;  /* 0x0000002406047981 */ /* 0x000f62000c1e1b00 */
[----:B------:R-:W-:-:S05]  /*7760*/  VIADD R0, R19, 0x21 ;  /* 0x0000002113007836 */ /* 0x000fca0000000000 */
[----:B------:R-:W-:Y:S01]  /*7770*/  ISETP.GE.U32.AND P2, PT, R0, R179, PT ;  /* 0x000000b30000720c */ /* 0x000fe20003f46070 */
[----:B-----5:R-:W-:-:S07]  /*7780*/  DADD R4, R4, R62 ;  /* 0x0000000004047229 */ /* 0x020fce000000003e */
[----:B------:R0:W-:Y:S05]  /*7790*/  STG.E.64 desc[UR36][R6.64], R4 ;  /* 0x0000000406007986 */ /* 0x0001ea000c101b24 */
[----:B------:R-:W-:Y:S05]  /*77a0*/  @P2 BRA `(.L_x_29) ;  /* 0x0000000000dc2947 */ /* 0x000fea0003800000 */
[C---:B------:R-:W-:Y:S02]  /*77b0*/  SHF.L.U32 R11, R12.reuse, 0x3, RZ ;  /* 0x000000030c0b7819 */ /* 0x040fe400000006ff */
[----:B------:R-:W-:Y:S02]  /*77c0*/  SHF.L.U64.HI R13, R12, 0x3, R13 ;  /* 0x000000030c0d7819 */ /* 0x000fe4000001020d */
        /* <DEDUP_REMOVED lines=32> */
[----:B------:R-:W-:-:S05]  /*79d0*/  IADD3 R4, P2, PT, R6, R11, RZ ;  /* 0x0000000b06047210 */ /* 0x000fca0007f5e0ff */
[----:B------:R-:W-:-:S05]  /*79e0*/  IMAD.X R5, R7, 0x1, R13, P2 ;  /* 0x0000000107057824 */ /* 0x000fca00010e060d */
[----:B0-----:R-:W5:Y:S01]  /*79f0*/  LDG.E.64 R2, desc[UR36][R4.64] ;  /* 0x0000002404027981 */ /* 0x001f62000c1e1b00 */
        /* <DEDUP_REMOVED lines=18> */
.L_x_29:
[----:B------:R-:W-:Y:S05]  /*7b20*/  BSYNC.RECONVERGENT B0 ;  /* 0x0000000000007941 */ /* 0x000fea0003800200 */
.L_x_28:
[----:B------:R-:W-:Y:S01]  /*7b30*/  ISETP.GE.U32.OR P2, PT, R21, R178, P0 ;  /* 0x000000b21500720c */ /* 0x000fe20000746470 */
[----:B------:R-:W-:-:S12]  /*7b40*/  BSSY.RECONVERGENT B0, `(.L_x_30) ;  /* 0x000004b000007945 */ /* 0x000fd80003800200 */
[----:B------:R-:W-:Y:S05]  /*7b50*/  @P2 BRA `(.L_x_31) ;  /* 0x0000000400242947 */ /* 0x000fea0003800000 */
[----:B------:R-:W5:Y:S01]  /*7b60*/  LDC.64 R10, c[0x0][0x3c8] ;  /* 0x0000f200ff0a7b82 */ /* 0x000f620000000a00 */
[----:B0-----:R-:W-:Y:S01]  /*7b70*/  IADD3 R5, P2, PT, R9, R24, RZ ;  /* 0x0000001809057210 */ /* 0x001fe20007f5e0ff */
[----:B------:R-:W0:Y:S01]  /*7b80*/  LDCU.64 UR4, c[0x0][0x390] ;  /* 0x00007200ff0477ac */ /* 0x000e220008000a00 */
[----:B------:R-:W-:-:S03]  /*7b90*/  IADD3 R2, P3, PT, R221, R26, RZ ;  /* 0x0000001add027210 */ /* 0x000fc60007f7e0ff */
[----:B------:R-:W-:Y:S02]  /*7ba0*/  IMAD.X R7, RZ, RZ, R17, P2 ;  /* 0x000000ffff077224 */ /* 0x000fe400010e0611 */
[----:B------:R-:W-:Y:S02]  /*7bb0*/  IMAD.X R3, RZ, RZ, R18, P3 ;  /* 0x000000ffff037224 */ /* 0x000fe400018e0612 */
[-C--:B-----5:R-:W-:Y:S02]  /*7bc0*/  IMAD R0, R7, R10.reuse, RZ ;  /* 0x0000000a07007224 */ /* 0x0a0fe400078e02ff */
[----:B------:R-:W-:-:S04]  /*7bd0*/  IMAD.WIDE.U32 R2, R5, R10, R2 ;  /* 0x0000000a05027225 */ /* 0x000fc800078e0002 */
[----:B------:R-:W-:Y:S01]  /*7be0*/  IMAD R5, R5, R11, R0 ;  /* 0x0000000b05057224 */ /* 0x000fe200078e0200 */
[----:B0-----:R-:W-:-:S04]  /*7bf0*/  LEA R4, P2, R2, UR4, 0x3 ;  /* 0x0000000402047c11 */ /* 0x001fc8000f8418ff */
        /* <DEDUP_REMOVED lines=63> */
.L_x_31:
[----:B------:R-:W-:Y:S05]  /*7ff0*/  BSYNC.RECONVERGENT B0 ;  /* 0x0000000000007941 */ /* 0x000fea0003800200 */
.L_x_30:
[----:B------:R-:W-:Y:S05]  /*8000*/  @P1 EXIT ;  /* 0x000000000000194d */ /* 0x000fea0003800000 */
[----:B------:R-:W-:Y:S05]  /*8010*/  @P0 EXIT ;  /* 0x000000000000094d */ /* 0x000fea0003800000 */
[----:B0-----:R-:W0:Y:S01]  /*8020*/  LDC.64 R6, c[0x0][0x3c8] ;  /* 0x0000f200ff067b82 */ /* 0x001e220000000a00 */
        /* <DEDUP_REMOVED lines=16> */
[----:B------:R-:W-:Y:S05]  /*8130*/  @P0 EXIT ;  /* 0x000000000000094d */ /* 0x000fea0003800000 */
        /* <DEDUP_REMOVED lines=9> */
[----:B------:R-:W-:Y:S05]  /*81d0*/  @P0 EXIT ;  /* 0x000000000000094d */ /* 0x000fea0003800000 */
[----:B0-----:R-:W-:-:S05]  /*81e0*/  IADD3 R4, P0, PT, R4, R9, RZ ;  /* 0x0000000904047210 */ /* 0x001fca0007f1e0ff */
[----:B------:R-:W-:-:S05]  /*81f0*/  IMAD.X R5, R5, 0x1, R7, P0 ;  /* 0x0000000105057824 */ /* 0x000fca00000e0607 */
[----:B------:R-:W5:Y:S01]  /*8200*/  LDG.E.64 R2, desc[UR36][R4.64+0x100] ;  /* 0x0001002404027981 */ /* 0x000f62000c1e1b00 */
[----:B------:R-:W-:-:S04]  /*8210*/  IADD3 R0, PT, PT, R19, 0x23, RZ ;  /* 0x0000002313007810 */ /* 0x000fc80007ffe0ff */
[----:B------:R-:W-:Y:S01]  /*8220*/  ISETP.GE.U32.AND P0, PT, R0, R179, PT ;  /* 0x000000b30000720c */ /* 0x000fe20003f06070 */
[----:B-----5:R-:W-:-:S07]  /*8230*/  DADD R2, R2, R188 ;  /* 0x0000000002027229 */ /* 0x020fce00000000bc */
[----:B------:R0:W-:Y:S05]  /*8240*/  STG.E.64 desc[UR36][R4.64+0x100], R2 ;  /* 0x0001000204007986 */ /* 0x0001ea000c101b24 */
[----:B------:R-:W-:Y:S05]  /*8250*/  @P0 EXIT ;  /* 0x000000000000094d */ /* 0x000fea0003800000 */
        /* <DEDUP_REMOVED lines=34> */
[----:B------:R-:W5:Y:S02]  /*8480*/  LDG.E.64 R4, desc[UR36][R2.64+0x100] ;  /* 0x0001002402047981 */ /* 0x000f64000c1e1b00 */
[----:B-----5:R-:W-:-:S07]  /*8490*/  DADD R4, R4, R14 ;  /* 0x0000000004047229 */ /* 0x020fce000000000e */
[----:B------:R-:W-:Y:S01]  /*84a0*/  STG.E.64 desc[UR36][R2.64+0x100], R4 ;  /* 0x0001000402007986 */ /* 0x000fe2000c101b24 */
[----:B------:R-:W-:Y:S05]  /*84b0*/  EXIT ;  /* 0x000000000000794d */ /* 0x000fea0003800000 */
.L_x_13:
[----:B------:R-:W-:Y:S01]  /*84c0*/  IMAD.MOV.U32 R13, RZ, RZ, R11 ;  /* 0x000000ffff0d7224 */ /* 0x000fe200078e000b */
[----:B------:R-:W-:Y:S01]  /*84d0*/  MOV R15, 0xffffffff ;  /* 0xffffffff000f7802 */ /* 0x000fe20000000f00 */
[----:B------:R-:W-:-:S07]  /*84e0*/  IMAD.MOV.U32 R11, RZ, RZ, 0x1f ;  /* 0x0000001fff0b7424 */ /* 0x000fce00078e00ff */
[----:B------:R-:W-:Y:S05]  /*84f0*/  WARPSYNC.COLLECTIVE R15, `(.L_x_32) ;  /* 0x000000000f087348 */ /* 0x000fea0003c00000 */
[----:B------:R0:W1:Y:S02]  /*8500*/  SHFL.IDX P6, R14, R13, R12, R11 ;  /* 0x0000000c0d0e7389 */ /* 0x00006400000c000b */
[----:B01----:R-:W-:Y:S05]  /*8510*/  ENDCOLLECTIVE ;  /* 0x000000000000791b */ /* 0x003fea0003800000 */
.L_x_32:
[----:B------:R-:W-:Y:S02]  /*8520*/  IMAD.MOV.U32 R13, RZ, RZ, R10 ;  /* 0x000000ffff0d7224 */ /* 0x000fe400078e000a */
[----:B------:R-:W-:-:S07]  /*8530*/  IMAD.MOV.U32 R145, RZ, RZ, R14 ;  /* 0x000000ffff917224 */ /* 0x000fce00078e000e */
[----:B------:R-:W-:Y:S05]  /*8540*/  WARPSYNC.COLLECTIVE R15, `(.L_x_33) ;  /* 0x000000000f087348 */ /* 0x000fea0003c00000 */
[----:B------:R0:W1:Y:S02]  /*8550*/  SHFL.IDX P6, R14, R13, R12, R11 ;  /* 0x0000000c0d0e7389 */ /* 0x00006400000c000b */
[----:B01----:R-:W-:Y:S05]  /*8560*/  ENDCOLLECTIVE ;  /* 0x000000000000791b */ /* 0x003fea0003800000 */
.L_x_33:
[----:B------:R-:W-:Y:S01]  /*8570*/  MOV R13, R47 ;  /* 0x0000002f000d7202 */ /* 0x000fe20000000f00 */
[----:B------:R-:W-:-:S07]  /*8580*/  IMAD.MOV.U32 R144, RZ, RZ, R14 ;  /* 0x000000ffff907224 */ /* 0x000fce00078e000e */
[----:B------:R-:W-:Y:S05]  /*8590*/  WARPSYNC.COLLECTIVE R15, `(.L_x_34) ;  /* 0x000000000f087348 */ /* 0x000fea0003c00000 */
[----:B------:R0:W1:Y:S02]  /*85a0*/  SHFL.IDX P6, R14, R13, R12, R11 ;  /* 0x0000000c0d0e7389 */ /* 0x00006400000c000b */
[----:B01----:R-:W-:Y:S05]  /*85b0*/  ENDCOLLECTIVE ;  /* 0x000000000000791b */ /* 0x003fea0003800000 */
.L_x_34:
[----:B------:R-:W-:Y:S02]  /*85c0*/  IMAD.MOV.U32 R13, RZ, RZ, R46 ;  /* 0x000000ffff0d7224 */ /* 0x000fe400078e002e */
[----:B------:R-:W-:-:S07]  /*85d0*/  IMAD.MOV.U32 R135, RZ, RZ, R14 ;  /* 0x000000ffff877224 */ /* 0x000fce00078e000e */
[----:B------:R-:W-:Y:S05]  /*85e0*/  WARPSYNC.COLLECTIVE R15, `(.L_x_35) ;  /* 0x000000000f087348 */ /* 0x000fea0003c00000 */
[----:B------:R0:W1:Y:S02]  /*85f0*/  SHFL.IDX P6, R14, R13, R12, R11 ;  /* 0x0000000c0d0e7389 */ /* 0x00006400000c000b */
[----:B01----:R-:W-:Y:S05]  /*8600*/  ENDCOLLECTIVE ;  /* 0x000000000000791b */ /* 0x003fea0003800000 */
.L_x_35:
[----:B------:R-:W-:Y:S01]  /*8610*/  MOV R13, R33 ;  /* 0x00000021000d7202 */ /* 0x000fe20000000f00 */
[----:B------:R-:W-:-:S07]  /*8620*/  IMAD.MOV.U32 R134, RZ, RZ, R14 ;  /* 0x000000ffff867224 */ /* 0x000fce00078e000e */
[----:B------:R-:W-:Y:S05]  /*8630*/  WARPSYNC.COLLECTIVE R15, `(.L_x_36) ;  /* 0x000000000f087348 */ /* 0x000fea0003c00000 */
[----:B------:R0:W1:Y:S02]  /*8640*/  SHFL.IDX P6, R14, R13, R12, R11 ;  /* 0x0000000c0d0e7389 */ /* 0x00006400000c000b */
[----:B01----:R-:W-:Y:S05]  /*8650*/  ENDCOLLECTIVE ;  /* 0x000000000000791b */ /* 0x003fea0003800000 */
.L_x_36:
[----:B------:R-:W-:Y:S02]  /*8660*/  IMAD.MOV.U32 R13, RZ, RZ, R32 ;  /* 0x000000ffff0d7224 */ /* 0x000fe400078e0020 */
[----:B------:R-:W-:-:S07]  /*8670*/  IMAD.MOV.U32 R147, RZ, RZ, R14 ;  /* 0x000000ffff937224 */ /* 0x000fce00078e000e */
[----:B------:R-:W-:Y:S05]  /*8680*/  WARPSYNC.COLLECTIVE R15, `(.L_x_37) ;  /* 0x000000000f087348 */ /* 0x000fea0003c00000 */
[----:B------:R0:W1:Y:S02]  /*8690*/  SHFL.IDX P6, R14, R13, R12, R11 ;  /* 0x0000000c0d0e7389 */ /* 0x00006400000c000b */
[----:B01----:R-:W-:Y:S05]  /*86a0*/  ENDCOLLECTIVE ;  /* 0x000000000000791b */ /* 0x003fea0003800000 */
.L_x_37:
[----:B------:R-:W-:Y:S01]  /*86b0*/  MOV R13, R35 ;  /* 0x00000023000d7202 */ /* 0x000fe20000000f00 */
[----:B------:R-:W-:-:S07]  /*86c0*/  IMAD.MOV.U32 R146, RZ, RZ, R14 ;  /* 0x000000ffff927224 */ /* 0x000fce00078e000e */
[----:B------:R-:W-:Y:S05]  /*86d0*/  WARPSYNC.COLLECTIVE R15, `(.L_x_38) ;  /* 0x000000000f087348 */ /* 0x000fea0003c00000 */
[----:B------:R0:W1:Y:S02]  /*86e0*/  SHFL.IDX P6, R14, R13, R12, R11 ;  /* 0x0000000c0d0e7389 */ /* 0x00006400000c000b */
[----:B01----:R-:W-:Y:S05]  /*86f0*/  ENDCOLLECTIVE ;  /* 0x000000000000791b */ /* 0x003fea0003800000 */
.L_x_38:
[----:B------:R-:W-:Y:S02]  /*8700*/  IMAD.MOV.U32 R13, RZ, RZ, R34 ;  /* 0x000000ffff0d7224 */ /* 0x000fe400078e0022 */
[----:B------:R-:W-:-:S07]  /*8710*/  IMAD.MOV.U32 R149, RZ, RZ, R14 ;  /* 0x000000ffff957224 */ /* 0x000fce00078e000e */
[----:B------:R-:W-:Y:S05]  /*8720*/  WARPSYNC.COLLECTIVE R15, `(.L_x_39) ;  /* 0x000000000f087348 */ /* 0x000fea0003c00000 */
[----:B------:R0:W1:Y:S02]  /*8730*/  SHFL.IDX P6, R14, R13, R12, R11 ;  /* 0x0000000c0d0e7389 */ /* 0x00006400000c000b */
[----:B01----:R-:W-:Y:S05]  /*8740*/  ENDCOLLECTIVE ;  /* 0x000000000000791b */ /* 0x003fea0003800000 */
.L_x_39:
[----:B------:R-:W-:Y:S01]  /*8750*/  MOV R13, R203 ;  /* 0x000000cb000d7202 */ /* 0x000fe20000000f00 */
[----:B------:R-:W-:-:S07]  /*8760*/  IMAD.MOV.U32 R148, RZ, RZ, R14 ;  /* 0x000000ffff947224 */ /* 0x000fce00078e000e */
[----:B------:R-:W-:Y:S05]  /*8770*/  WARPSYNC.COLLECTIVE R15, `(.L_x_40) ;  /* 0x000000000f087348 */ /* 0x000fea0003c00000 */
[----:B------:R0:W1:Y:S02]  /*8780*/  SHFL.IDX P6, R14, R13, R12, R11 ;  /* 0x0000000c0d0e7389 */ /* 0x00006400000c000b */
[----:B01----:R-:W-:Y:S05]  /*8790*/  ENDCOLLECTIVE ;  /* 0x000000000000791b */ /* 0x003fea0003800000 */
.L_x_40:
[----:B------:R-:W-:Y:S02]  /*87a0*/  IMAD.MOV.U32 R13, RZ, RZ, R202 ;  /* 0x000000ffff0d7224 */ /* 0x000fe400078e00ca */
[----:B------:R-:W-:-:S07]  /*87b0*/  IMAD.MOV.U32 R151, RZ, RZ, R14 ;  /* 0x000000ffff977224 */ /* 0x000fce00078e000e */
[----:B------:R-:W-:Y:S05]  /*87c0*/  WARPSYNC.COLLECTIVE R15, `(.L_x_41) ;  /* 0x000000000f087348 */ /* 0x000fea0003c00000 */
[----:B------:R0:W1:Y:S02]  /*87d0*/  SHFL.IDX P6, R14, R13, R12, R11 ;  /* 0x0000000c0d0e7389 */ /* 0x00006400000c000b */
[----:B01----:R-:W-:Y:S05]  /*87e0*/  ENDCOLLECTIVE ;  /* 0x000000000000791b */ /* 0x003fea0003800000 */
.L_x_41:
[----:B------:R-:W-:Y:S01]  /*87f0*/  MOV R13, R201 ;  /* 0x000000c9000d7202 */ /* 0x000fe20000000f00 */
[----:B------:R-:W-:-:S07]  /*8800*/  IMAD.MOV.U32 R150, RZ, RZ, R14 ;  /* 0x000000ffff967224 */ /* 0x000fce00078e000e */
[----:B------:R-:W-:Y:S05]  /*8810*/  WARPSYNC.COLLECTIVE R15, `(.L_x_42) ;  /* 0x000000000f087348 */ /* 0x000fea0003c00000 */
[----:B------:R0:W1:Y:S02]  /*8820*/  SHFL.IDX P6, R14, R13, R12, R11 ;  /* 0x0000000c0d0e7389 */ /* 0x00006400000c000b */
[----:B01----:R-:W-:Y:S05]  /*8830*/  ENDCOLLECTIVE ;  /* 0x000000000000791b */ /* 0x003fea0003800000 */
.L_x_42:
[----:B------:R-:W-:Y:S02]  /*8840*/  IMAD.MOV.U32 R13, RZ, RZ, R200 ;  /* 0x000000ffff0d7224 */ /* 0x000fe400078e00c8 */
[----:B------:R-:W-:-:S07]  /*8850*/  IMAD.MOV.U32 R161, RZ, RZ, R14 ;  /* 0x000000ffffa17224 */ /* 0x000fce00078e000e */
[----:B------:R-:W-:Y:S05]  /*8860*/  WARPSYNC.COLLECTIVE R15, `(.L_x_43) ;  /* 0x000000000f087348 */ /* 0x000fea0003c00000 */
[----:B------:R0:W1:Y:S02]  /*8870*/  SHFL.IDX P6, R14, R13, R12, R11 ;  /* 0x0000000c0d0e7389 */ /* 0x00006400000c000b */
[----:B01----:R-:W-:Y:S05]  /*8880*/  ENDCOLLECTIVE ;  /* 0x000000000000791b */ /* 0x003fea0003800000 */
.L_x_43:
[----:B------:R-:W-:Y:S01]  /*8890*/  MOV R13, R199 ;  /* 0x000000c7000d7202 */ /* 0x000fe20000000f00 */
[----:B------:R-:W-:-:S07]  /*88a0*/  IMAD.MOV.U32 R160, RZ, RZ, R14 ;  /* 0x000000ffffa07224 */ /* 0x000fce00078e000e */
[----:B------:R-:W-:Y:S05]  /*88b0*/  WARPSYNC.COLLECTIVE R15, `(.L_x_44) ;  /* 0x000000000f087348 */ /* 0x000fea0003c00000 */
[----:B------:R0:W1:Y:S02]  /*88c0*/  SHFL.IDX P6, R14, R13, R12, R11 ;  /* 0x0000000c0d0e7389 */ /* 0x00006400000c000b */
[----:B01----:R-:W-:Y:S05]  /*88d0*/  ENDCOLLECTIVE ;  /* 0x000000000000791b */ /* 0x003fea0003800000 */
.L_x_44:
[----:B------:R-:W-:Y:S02]  /*88e0*/  IMAD.MOV.U32 R13, RZ, RZ, R198 ;  /* 0x000000ffff0d7224 */ /* 0x000fe400078e00c6 */
[----:B------:R-:W-:-:S07]  /*88f0*/  IMAD.MOV.U32 R163, RZ, RZ, R14 ;  /* 0x000000ffffa37224 */ /* 0x000fce00078e000e */
[----:B------:R-:W-:Y:S05]  /*8900*/  WARPSYNC.COLLECTIVE R15, `(.L_x_45) ;  /* 0x000000000f087348 */ /* 0x000fea0003c00000 */
[----:B------:R0:W1:Y:S02]  /*8910*/  SHFL.IDX P6, R14, R13, R12, R11 ;  /* 0x0000000c0d0e7389 */ /* 0x00006400000c000b */
[----:B01----:R-:W-:Y:S05]  /*8920*/  ENDCOLLECTIVE ;  /* 0x000000000000791b */ /* 0x003fea0003800000 */
.L_x_45:
[----:B------:R-:W-:Y:S01]  /*8930*/  MOV R13, R197 ;  /* 0x000000c5000d7202 */ /* 0x000fe20000000f00 */
[----:B------:R-:W-:-:S07]  /*8940*/  IMAD.MOV.U32 R162, RZ, RZ, R14 ;  /* 0x000000ffffa27224 */ /* 0x000fce00078e000e */
[----:B------:R-:W-:Y:S05]  /*8950*/  WARPSYNC.COLLECTIVE R15, `(.L_x_46) ;  /* 0x000000000f087348 */ /* 0x000fea0003c00000 */
[----:B------:R0:W1:Y:S02]  /*8960*/  SHFL.IDX P6, R14, R13, R12, R11 ;  /* 0x0000000c0d0e7389 */ /* 0x00006400000c000b */
[----:B01----:R-:W-:Y:S05]  /*8970*/  ENDCOLLECTIVE ;  /* 0x000000000000791b */ /* 0x003fea0003800000 */
.L_x_46:
[----:B------:R-:W-:Y:S02]  /*8980*/  IMAD.MOV.U32 R13, RZ, RZ, R196 ;  /* 0x000000ffff0d7224 */ /* 0x000fe400078e00c4 */
[----:B------:R-:W-:-:S07]  /*8990*/  IMAD.MOV.U32 R165, RZ, RZ, R14 ;  /* 0x000000ffffa57224 */ /* 0x000fce00078e000e */
[----:B------:R-:W-:Y:S05]  /*89a0*/  WARPSYNC.COLLECTIVE R15, `(.L_x_47) ;  /* 0x000000000f087348 */ /* 0x000fea0003c00000 */
[----:B------:R0:W1:Y:S02]  /*89b0*/  SHFL.IDX P6, R14, R13, R12, R11 ;  /* 0x0000000c0d0e7389 */ /* 0x00006400000c000b */
[----:B01----:R-:W-:Y:S05]  /*89c0*/  ENDCOLLECTIVE ;  /* 0x000000000000791b */ /* 0x003fea0003800000 */
.L_x_47:
[----:B------:R-:W-:Y:S01]  /*89d0*/  MOV R13, R159 ;  /* 0x0000009f000d7202 */ /* 0x000fe20000000f00 */
[----:B------:R-:W-:-:S07]  /*89e0*/  IMAD.MOV.U32 R164, RZ, RZ, R14 ;  /* 0x000000ffffa47224 */ /* 0x000fce00078e000e */
[----:B------:R-:W-:Y:S05]  /*89f0*/  WARPSYNC.COLLECTIVE R15, `(.L_x_48) ;  /* 0x000000000f087348 */ /* 0x000fea0003c00000 */
[----:B------:R0:W1:Y:S02]  /*8a00*/  SHFL.IDX P6, R14, R13, R12, R11 ;  /* 0x0000000c0d0e7389 */ /* 0x00006400000c000b */
[----:B01----:R-:W-:Y:S05]  /*8a10*/  ENDCOLLECTIVE ;  /* 0x000000000000791b */ /* 0x003fea0003800000 */
.L_x_48:
[----:B------:R-:W-:Y:S02]  /*8a20*/  IMAD.MOV.U32 R10, RZ, RZ, R164 ;  /* 0x000000ffff0a7224 */ /* 0x000fe400078e00a4 */
[----:B------:R-:W-:Y:S02]  /*8a30*/  IMAD.MOV.U32 R13, RZ, RZ, R158 ;  /* 0x000000ffff0d7224 */ /* 0x000fe400078e009e */
[----:B------:R-:W-:-:S07]  /*8a40*/  IMAD.MOV.U32 R159, RZ, RZ, R14 ;  /* 0x000000ffff9f7224 */ /* 0x000fce00078e000e */
[----:B------:R-:W-:Y:S05]  /*8a50*/  WARPSYNC.COLLECTIVE R15, `(.L_x_49) ;  /* 0x000000000f087348 */ /* 0x000fea0003c00000 */
[----:B------:R0:W1:Y:S02]  /*8a60*/  SHFL.IDX P6, R14, R13, R12, R11 ;  /* 0x0000000c0d0e7389 */ /* 0x00006400000c000b */
[----:B01----:R-:W-:Y:S05]  /*8a70*/  ENDCOLLECTIVE ;  /* 0x000000000000791b */ /* 0x003fea0003800000 */
.L_x_49:
[----:B------:R-:W-:Y:S01]  /*8a80*/  MOV R13, R157 ;  /* 0x0000009d000d7202 */ /* 0x000fe20000000f00 */
[----:B------:R-:W-:-:S07]  /*8a90*/  IMAD.MOV.U32 R158, RZ, RZ, R14 ;  /* 0x000000ffff9e7224 */ /* 0x000fce00078e000e */
[----:B------:R-:W-:Y:S05]  /*8aa0*/  WARPSYNC.COLLECTIVE R15, `(.L_x_50) ;  /* 0x000000000f087348 */ /* 0x000fea0003c00000 */
[----:B------:R0:W1:Y:S02]  /*8ab0*/  SHFL.IDX P6, R14, R13, R12, R11 ;  /* 0x0000000c0d0e7389 */ /* 0x00006400000c000b */
[----:B01----:R-:W-:Y:S05]  /*8ac0*/  ENDCOLLECTIVE ;  /* 0x000000000000791b */ /* 0x003fea0003800000 */
.L_x_50:
[----:B------:R-:W-:Y:S02]  /*8ad0*/  IMAD.MOV.U32 R13, RZ, RZ, R156 ;  /* 0x000000ffff0d7224 */ /* 0x000fe400078e009c */
[----:B------:R-:W-:-:S07]  /*8ae0*/  IMAD.MOV.U32 R157, RZ, RZ, R14 ;  /* 0x000000ffff9d7224 */ /* 0x000fce00078e000e */
[----:B------:R-:W-:Y:S05]  /*8af0*/  WARPSYNC.COLLECTIVE R15, `(.L_x_51) ;  /* 0x000000000f087348 */ /* 0x000fea0003c00000 */
[----:B------:R0:W1:Y:S02]  /*8b00*/  SHFL.IDX P6, R14, R13, R12, R11 ;  /* 0x0000000c0d0e7389 */ /* 0x00006400000c000b */
[----:B01----:R-:W-:Y:S05]  /*8b10*/  ENDCOLLECTIVE ;  /* 0x000000000000791b */ /* 0x003fea0003800000 */
.L_x_51:
[----:B------:R-:W-:Y:S01]  /*8b20*/  MOV R13, R155 ;  /* 0x0000009b000d7202 */ /* 0x000fe20000000f00 */
[----:B------:R-:W-:-:S07]  /*8b30*/  IMAD.MOV.U32 R156, RZ, RZ, R14 ;  /* 0x000000ffff9c7224 */ /* 0x000fce00078e000e */
[----:B------:R-:W-:Y:S05]  /*8b40*/  WARPSYNC.COLLECTIVE R15, `(.L_x_52) ;  /* 0x000000000f087348 */ /* 0x000fea0003c00000 */
[----:B------:R0:W1:Y:S02]  /*8b50*/  SHFL.IDX P6, R14, R13, R12, R11 ;  /* 0x0000000c0d0e7389 */ /* 0x00006400000c000b */
[----:B01----:R-:W-:Y:S05]  /*8b60*/  ENDCOLLECTIVE ;  /* 0x000000000000791b */ /* 0x003fea0003800000 */
.L_x_52:
[----:B------:R-:W-:Y:S02]  /*8b70*/  IMAD.MOV.U32 R13, RZ, RZ, R154 ;  /* 0x000000ffff0d7224 */ /* 0x000fe400078e009a */
[----:B------:R-:W-:-:S07]  /*8b80*/  IMAD.MOV.U32 R155, RZ, RZ, R14 ;  /* 0x000000ffff9b7224 */ /* 0x000fce00078e000e */
[----:B------:R-:W-:Y:S05]  /*8b90*/  WARPSYNC.COLLECTIVE R15, `(.L_x_53) ;  /* 0x000000000f087348 */ /* 0x000fea0003c00000 */
[----:B------:R0:W1:Y:S02]  /*8ba0*/  SHFL.IDX P6, R14, R13, R12, R11 ;  /* 0x0000000c0d0e7389 */ /* 0x00006400000c000b */
[----:B01----:R-:W-:Y:S05]  /*8bb0*/  ENDCOLLECTIVE ;  /* 0x000000000000791b */ /* 0x003fea0003800000 */
.L_x_53:
[----:B------:R-:W-:Y:S01]  /*8bc0*/  MOV R13, R153 ;  /* 0x00000099000d7202 */ /* 0x000fe20000000f00 */
[----:B------:R-:W-:-:S07]  /*8bd0*/  IMAD.MOV.U32 R154, RZ, RZ, R14 ;  /* 0x000000ffff9a7224 */ /* 0x000fce00078e000e */
[----:B------:R-:W-:Y:S05]  /*8be0*/  WARPSYNC.COLLECTIVE R15, `(.L_x_54) ;  /* 0x000000000f087348 */ /* 0x000fea0003c00000 */
[----:B------:R0:W1:Y:S02]  /*8bf0*/  SHFL.IDX P6, R14, R13, R12, R11 ;  /* 0x0000000c0d0e7389 */ /* 0x00006400000c000b */
[----:B01----:R-:W-:Y:S05]  /*8c00*/  ENDCOLLECTIVE ;  /* 0x000000000000791b */ /* 0x003fea0003800000 */
.L_x_54:
[----:B------:R-:W-:Y:S02]  /*8c10*/  IMAD.MOV.U32 R13, RZ, RZ, R152 ;  /* 0x000000ffff0d7224 */ /* 0x000fe400078e0098 */
[----:B------:R-:W-:-:S07]  /*8c20*/  IMAD.MOV.U32 R153, RZ, RZ, R14 ;  /* 0x000000ffff997224 */ /* 0x000fce00078e000e */
[----:B------:R-:W-:Y:S05]  /*8c30*/  WARPSYNC.COLLECTIVE R15, `(.L_x_55) ;  /* 0x000000000f087348 */ /* 0x000fea0003c00000 */
[----:B------:R0:W1:Y:S02]  /*8c40*/  SHFL.IDX P6, R14, R13, R12, R11 ;  /* 0x0000000c0d0e7389 */ /* 0x00006400000c000b */
[----:B01----:R-:W-:Y:S05]  /*8c50*/  ENDCOLLECTIVE ;  /* 0x000000000000791b */ /* 0x003fea0003800000 */
.L_x_55:
[----:B------:R-:W-:Y:S01]  /*8c60*/  MOV R13, R37 ;  /* 0x00000025000d7202 */ /* 0x000fe20000000f00 */
[----:B------:R-:W-:-:S07]  /*8c70*/  IMAD.MOV.U32 R152, RZ, RZ, R14 ;  /* 0x000000ffff987224 */ /* 0x000fce00078e000e */
[----:B------:R-:W-:Y:S05]  /*8c80*/  WARPSYNC.COLLECTIVE R15, `(.L_x_56) ;  /* 0x000000000f087348 */ /* 0x000fea0003c00000 */
[----:B------:R0:W1:Y:S02]  /*8c90*/  SHFL.IDX P6, R14, R13, R12, R11 ;  /* 0x0000000c0d0e7389 */ /* 0x00006400000c000b */
[----:B01----:R-:W-:Y:S05]  /*8ca0*/  ENDCOLLECTIVE ;  /* 0x000000000000791b */ /* 0x003fea0003800000 */
.L_x_56:
[----:B------:R-:W-:Y:S02]  /*8cb0*/  IMAD.MOV.U32 R13, RZ, RZ, R36 ;  /* 0x000000ffff0d7224 */ /* 0x000fe400078e0024 */
[----:B------:R-:W-:-:S07]  /*8cc0*/  IMAD.MOV.U32 R167, RZ, RZ, R14 ;  /* 0x000000ffffa77224 */ /* 0x000fce00078e000e */
[----:B------:R-:W-:Y:S05]  /*8cd0*/  WARPSYNC.COLLECTIVE R15, `(.L_x_57) ;  /* 0x000000000f087348 */ /* 0x000fea0003c00000 */
[----:B------:R0:W1:Y:S02]  /*8ce0*/  SHFL.IDX P6, R14, R13, R12, R11 ;  /* 0x0000000c0d0e7389 */ /* 0x00006400000c000b */
[----:B01----:R-:W-:Y:S05]  /*8cf0*/  ENDCOLLECTIVE ;  /* 0x000000000000791b */ /* 0x003fea0003800000 */
.L_x_57:
[----:B------:R-:W-:Y:S01]  /*8d00*/  MOV R13, R31 ;  /* 0x0000001f000d7202 */ /* 0x000fe20000000f00 */
[----:B------:R-:W-:-:S07]  /*8d10*/  IMAD.MOV.U32 R166, RZ, RZ, R14 ;  /* 0x000000ffffa67224 */ /* 0x000fce00078e000e */
[----:B------:R-:W-:Y:S05]  /*8d20*/  WARPSYNC.COLLECTIVE R15, `(.L_x_58) ;  /* 0x000000000f087348 */ /* 0x000fea0003c00000 */
[----:B------:R0:W1:Y:S02]  /*8d30*/  SHFL.IDX P6, R14, R13, R12, R11 ;  /* 0x0000000c0d0e7389 */ /* 0x00006400000c000b */
[----:B01----:R-:W-:Y:S05]  /*8d40*/  ENDCOLLECTIVE ;  /* 0x000000000000791b */ /* 0x003fea0003800000 */
.L_x_58:
[----:B------:R-:W-:Y:S02]  /*8d50*/  IMAD.MOV.U32 R13, RZ, RZ, R30 ;  /* 0x000000ffff0d7224 */ /* 0x000fe400078e001e */
[----:B------:R-:W-:-:S07]  /*8d60*/  IMAD.MOV.U32 R31, RZ, RZ, R14 ;  /* 0x000000ffff1f7224 */ /* 0x000fce00078e000e */
[----:B------:R-:W-:Y:S05]  /*8d70*/  WARPSYNC.COLLECTIVE R15, `(.L_x_59) ;  /* 0x000000000f087348 */ /* 0x000fea0003c00000 */
[----:B------:R0:W1:Y:S02]  /*8d80*/  SHFL.IDX P6, R14, R13, R12, R11 ;  /* 0x0000000c0d0e7389 */ /* 0x00006400000c000b */
[----:B01----:R-:W-:Y:S05]  /*8d90*/  ENDCOLLECTIVE ;  /* 0x000000000000791b */ /* 0x003fea0003800000 */
.L_x_59:
[----:B------:R-:W-:Y:S01]  /*8da0*/  MOV R13, R29 ;  /* 0x0000001d000d7202 */ /* 0x000fe20000000f00 */
[----:B------:R-:W-:-:S07]  /*8db0*/  IMAD.MOV.U32 R30, RZ, RZ, R14 ;  /* 0x000000ffff1e7224 */ /* 0x000fce00078e000e */
[----:B------:R-:W-:Y:S05]  /*8dc0*/  WARPSYNC.COLLECTIVE R15, `(.L_x_60) ;  /* 0x000000000f087348 */ /* 0x000fea0003c00000 */
[----:B------:R0:W1:Y:S02]  /*8dd0*/  SHFL.IDX P6, R14, R13, R12, R11 ;  /* 0x0000000c0d0e7389 */ /* 0x00006400000c000b */
[----:B01----:R-:W-:Y:S05]  /*8de0*/  ENDCOLLECTIVE ;  /* 0x000000000000791b */ /* 0x003fea0003800000 */
.L_x_60:
[----:B------:R-:W-:Y:S02]  /*8df0*/  IMAD.MOV.U32 R13, RZ, RZ, R28 ;  /* 0x000000ffff0d7224 */ /* 0x000fe400078e001c */
[----:B------:R-:W-:-:S07]  /*8e00*/  IMAD.MOV.U32 R29, RZ, RZ, R14 ;  /* 0x000000ffff1d7224 */ /* 0x000fce00078e000e */
[----:B------:R-:W-:Y:S05]  /*8e10*/  WARPSYNC.COLLECTIVE R15, `(.L_x_61) ;  /* 0x000000000f087348 */ /* 0x000fea0003c00000 */
[----:B------:R0:W1:Y:S02]  /*8e20*/  SHFL.IDX P6, R14, R13, R12, R11 ;  /* 0x0000000c0d0e7389 */ /* 0x00006400000c000b */
[----:B01----:R-:W-:Y:S05]  /*8e30*/  ENDCOLLECTIVE ;  /* 0x000000000000791b */ /* 0x003fea0003800000 */
.L_x_61:
[----:B------:R-:W-:Y:S02]  /*8e40*/  MOV R13, R5 ;  /* 0x00000005000d7202 */ /* 0x000fe40000000f00 */
[----:B------:R-:W-:Y:S01]  /*8e50*/  MOV R5, R151 ;  /* 0x0000009700057202 */ /* 0x000fe20000000f00 */
[----:B------:R-:W-:-:S07]  /*8e60*/  IMAD.MOV.U32 R28, RZ, RZ, R14 ;  /* 0x000000ffff1c7224 */ /* 0x000fce00078e000e */
[----:B------:R-:W-:Y:S05]  /*8e70*/  WARPSYNC.COLLECTIVE R15, `(.L_x_62) ;  /* 0x000000000f087348 */ /* 0x000fea0003c00000 */
[----:B------:R0:W1:Y:S02]  /*8e80*/  SHFL.IDX P6, R14, R13, R12, R11 ;  /* 0x0000000c0d0e7389 */ /* 0x00006400000c000b */
[----:B01----:R-:W-:Y:S05]  /*8e90*/  ENDCOLLECTIVE ;  /* 0x000000000000791b */ /* 0x003fea0003800000 */
.L_x_62:
[----:B------:R-:W-:Y:S02]  /*8ea0*/  IMAD.MOV.U32 R13, RZ, RZ, R4 ;  /* 0x000000ffff0d7224 */ /* 0x000fe400078e0004 */
[----:B------:R-:W-:Y:S02]  /*8eb0*/  IMAD.MOV.U32 R4, RZ, RZ, R150 ;  /* 0x000000ffff047224 */ /* 0x000fe400078e0096 */
[----:B------:R-:W-:-:S07]  /*8ec0*/  IMAD.MOV.U32 R19, RZ, RZ, R14 ;  /* 0x000000ffff137224 */ /* 0x000fce00078e000e */
[----:B------:R-:W-:Y:S05]  /*8ed0*/  WARPSYNC.COLLECTIVE R15, `(.L_x_63) ;  /* 0x000000000f087348 */ /* 0x000fea0003c00000 */
[----:B------:R0:W1:Y:S02]  /*8ee0*/  SHFL.IDX P6, R14, R13, R12, R11 ;  /* 0x0000000c0d0e7389 */ /* 0x00006400000c000b */
[----:B01----:R-:W-:Y:S05]  /*8ef0*/  ENDCOLLECTIVE ;  /* 0x000000000000791b */ /* 0x003fea0003800000 */
.L_x_63:
[----:B------:R-:W-:Y:S01]  /*8f00*/  MOV R13, R187 ;  /* 0x000000bb000d7202 */ /* 0x000fe20000000f00 */
[----:B------:R-:W-:-:S07]  /*8f10*/  IMAD.MOV.U32 R0, RZ, RZ, R14 ;  /* 0x000000ffff007224 */ /* 0x000fce00078e000e */
[----:B------:R-:W-:Y:S05]  /*8f20*/  WARPSYNC.COLLECTIVE R15, `(.L_x_64) ;  /* 0x000000000f087348 */ /* 0x000fea0003c00000 */
[----:B------:R0:W1:Y:S02]  /*8f30*/  SHFL.IDX P6, R14, R13, R12, R11 ;  /* 0x0000000c0d0e7389 */ /* 0x00006400000c000b */
[----:B01----:R-:W-:Y:S05]  /*8f40*/  ENDCOLLECTIVE ;  /* 0x000000000000791b */ /* 0x003fea0003800000 */
.L_x_64:
[----:B------:R-:W-:Y:S02]  /*8f50*/  IMAD.MOV.U32 R13, RZ, RZ, R186 ;  /* 0x000000ffff0d7224 */ /* 0x000fe400078e00ba */
[----:B------:R-:W-:-:S07]  /*8f60*/  IMAD.MOV.U32 R175, RZ, RZ, R14 ;  /* 0x000000ffffaf7224 */ /* 0x000fce00078e000e */
[----:B------:R-:W-:Y:S05]  /*8f70*/  WARPSYNC.COLLECTIVE R15, `(.L_x_65) ;  /* 0x000000000f087348 */ /* 0x000fea0003c00000 */
[----:B------:R0:W1:Y:S02]  /*8f80*/  SHFL.IDX P6, R14, R13, R12, R11 ;  /* 0x0000000c0d0e7389 */ /* 0x00006400000c000b */
[----:B01----:R-:W-:Y:S05]  /*8f90*/  ENDCOLLECTIVE ;  /* 0x000000000000791b */ /* 0x003fea0003800000 */
.L_x_65:
[----:B------:R-:W-:Y:S01]  /*8fa0*/  MOV R13, R185 ;  /* 0x000000b9000d7202 */ /* 0x000fe20000000f00 */
[----:B------:R-:W-:-:S07]  /*8fb0*/  IMAD.MOV.U32 R174, RZ, RZ, R14 ;  /* 0x000000ffffae7224 */ /* 0x000fce00078e000e */
[----:B------:R-:W-:Y:S05]  /*8fc0*/  WARPSYNC.COLLECTIVE R15, `(.L_x_66) ;  /* 0x000000000f087348 */ /* 0x000fea0003c00000 */
[----:B------:R0:W1:Y:S02]  /*8fd0*/  SHFL.IDX P6, R14, R13, R12, R11 ;  /* 0x0000000c0d0e7389 */ /* 0x00006400000c000b */
[----:B01----:R-:W-:Y:S05]  /*8fe0*/  ENDCOLLECTIVE ;  /* 0x000000000000791b */ /* 0x003fea0003800000 */
.L_x_66:
[----:B------:R-:W-:Y:S02]  /*8ff0*/  IMAD.MOV.U32 R13, RZ, RZ, R184 ;  /* 0x000000ffff0d7224 */ /* 0x000fe400078e00b8 */
[----:B------:R-:W-:-:S07]  /*9000*/  IMAD.MOV.U32 R177, RZ, RZ, R14 ;  /* 0x000000ffffb17224 */ /* 0x000fce00078e000e */
[----:B------:R-:W-:Y:S05]  /*9010*/  WARPSYNC.COLLECTIVE R15, `(.L_x_67) ;  /* 0x000000000f087348 */ /* 0x000fea0003c00000 */
[----:B------:R0:W1:Y:S02]  /*9020*/  SHFL.IDX P6, R14, R13, R12, R11 ;  /* 0x0000000c0d0e7389 */ /* 0x00006400000c000b */
[----:B01----:R-:W-:Y:S05]  /*9030*/  ENDCOLLECTIVE ;  /* 0x000000000000791b */ /* 0x003fea0003800000 */
.L_x_67:
[----:B------:R-:W-:Y:S01]  /*9040*/  MOV R13, R183 ;  /* 0x000000b7000d7202 */ /* 0x000fe20000000f00 */
[----:B------:R-:W-:-:S07]  /*9050*/  IMAD.MOV.U32 R176, RZ, RZ, R14 ;  /* 0x000000ffffb07224 */ /* 0x000fce00078e000e */
[----:B------:R-:W-:Y:S05]  /*9060*/  WARPSYNC.COLLECTIVE R15, `(.L_x_68) ;  /* 0x000000000f087348 */ /* 0x000fea0003c00000 */
[----:B------:R0:W1:Y:S02]  /*9070*/  SHFL.IDX P6, R14, R13, R12, R11 ;  /* 0x0000000c0d0e7389 */ /* 0x00006400000c000b */
[----:B01----:R-:W-:Y:S05]  /*9080*/  ENDCOLLECTIVE ;  /* 0x000000000000791b */ /* 0x003fea0003800000 */
.L_x_68:
[----:B------:R-:W-:Y:S02]  /*9090*/  IMAD.MOV.U32 R13, RZ, RZ, R182 ;  /* 0x000000ffff0d7224 */ /* 0x000fe400078e00b6 */
[----:B------:R-:W-:-:S07]  /*90a0*/  IMAD.MOV.U32 R47, RZ, RZ, R14 ;  /* 0x000000ffff2f7224 */ /* 0x000fce00078e000e */
[----:B------:R-:W-:Y:S05]  /*90b0*/  WARPSYNC.COLLECTIVE R15, `(.L_x_69) ;  /* 0x000000000f087348 */ /* 0x000fea0003c00000 */
[----:B------:R0:W1:Y:S02]  /*90c0*/  SHFL.IDX P6, R14, R13, R12, R11 ;  /* 0x0000000c0d0e7389 */ /* 0x00006400000c000b */
[----:B01----:R-:W-:Y:S05]  /*90d0*/  ENDCOLLECTIVE ;  /* 0x000000000000791b */ /* 0x003fea0003800000 */
.L_x_69:
[----:B------:R-:W-:Y:S01]  /*90e0*/  MOV R13, R181 ;  /* 0x000000b5000d7202 */ /* 0x000fe20000000f00 */
[----:B------:R-:W-:-:S07]  /*90f0*/  IMAD.MOV.U32 R46, RZ, RZ, R14 ;  /* 0x000000ffff2e7224 */ /* 0x000fce00078e000e */
[----:B------:R-:W-:Y:S05]  /*9100*/  WARPSYNC.COLLECTIVE R15, `(.L_x_70) ;  /* 0x000000000f087348 */ /* 0x000fea0003c00000 */
[----:B------:R0:W1:Y:S02]  /*9110*/  SHFL.IDX P6, R14, R13, R12, R11 ;  /* 0x0000000c0d0e7389 */ /* 0x00006400000c000b */
[----:B01----:R-:W-:Y:S05]  /*9120*/  ENDCOLLECTIVE ;  /* 0x000000000000791b */ /* 0x003fea0003800000 */
.L_x_70:
[----:B------:R-:W-:Y:S02]  /*9130*/  IMAD.MOV.U32 R13, RZ, RZ, R180 ;  /* 0x000000ffff0d7224 */ /* 0x000fe400078e00b4 */
[----:B------:R-:W-:-:S07]  /*9140*/  IMAD.MOV.U32 R45, RZ, RZ, R14 ;  /* 0x000000ffff2d7224 */ /* 0x000fce00078e000e */
[----:B------:R-:W-:Y:S05]  /*9150*/  WARPSYNC.COLLECTIVE R15, `(.L_x_71) ;  /* 0x000000000f087348 */ /* 0x000fea0003c00000 */
[----:B------:R0:W1:Y:S02]  /*9160*/  SHFL.IDX P6, R14, R13, R12, R11 ;  /* 0x0000000c0d0e7389 */ /* 0x00006400000c000b */
[----:B01----:R-:W-:Y:S05]  /*9170*/  ENDCOLLECTIVE ;  /* 0x000000000000791b */ /* 0x003fea0003800000 */
.L_x_71:
[----:B------:R-:W-:Y:S01]  /*9180*/  MOV R13, R143 ;  /* 0x0000008f000d7202 */ /* 0x000fe20000000f00 */
[----:B------:R-:W-:-:S07]  /*9190*/  IMAD.MOV.U32 R44, RZ, RZ, R14 ;  /* 0x000000ffff2c7224 */ /* 0x000fce00078e000e */
[----:B------:R-:W-:Y:S05]  /*91a0*/  WARPSYNC.COLLECTIVE R15, `(.L_x_72) ;  /* 0x000000000f087348 */ /* 0x000fea0003c00000 */
[----:B------:R0:W1:Y:S02]  /*91b0*/  SHFL.IDX P6, R14, R13, R12, R11 ;  /* 0x0000000c0d0e7389 */ /* 0x00006400000c000b */
[----:B01----:R-:W-:Y:S05]  /*91c0*/  ENDCOLLECTIVE ;  /* 0x000000000000791b */ /* 0x003fea0003800000 */
.L_x_72:
[----:B------:R-:W-:Y:S02]  /*91d0*/  IMAD.MOV.U32 R13, RZ, RZ, R142 ;  /* 0x000000ffff0d7224 */ /* 0x000fe400078e008e */
[----:B------:R-:W-:-:S07]  /*91e0*/  IMAD.MOV.U32 R43, RZ, RZ, R14 ;  /* 0x000000ffff2b7224 */ /* 0x000fce00078e000e */
[----:B------:R-:W-:Y:S05]  /*91f0*/  WARPSYNC.COLLECTIVE R15, `(.L_x_73) ;  /* 0x000000000f087348 */ /* 0x000fea0003c00000 */
[----:B------:R0:W1:Y:S02]  /*9200*/  SHFL.IDX P6, R14, R13, R12, R11 ;  /* 0x0000000c0d0e7389 */ /* 0x00006400000c000b */
[----:B01----:R-:W-:Y:S05]  /*9210*/  ENDCOLLECTIVE ;  /* 0x000000000000791b */ /* 0x003fea0003800000 */
.L_x_73:
[----:B------:R-:W-:Y:S01]  /*9220*/  MOV R13, R141 ;  /* 0x0000008d000d7202 */ /* 0x000fe20000000f00 */
[----:B------:R-:W-:-:S07]  /*9230*/  IMAD.MOV.U32 R42, RZ, RZ, R14 ;  /* 0x000000ffff2a7224 */ /* 0x000fce00078e000e */
[----:B------:R-:W-:Y:S05]  /*9240*/  WARPSYNC.COLLECTIVE R15, `(.L_x_74) ;  /* 0x000000000f087348 */ /* 0x000fea0003c00000 */
[----:B------:R0:W1:Y:S02]  /*9250*/  SHFL.IDX P6, R14, R13, R12, R11 ;  /* 0x0000000c0d0e7389 */ /* 0x00006400000c000b */
[----:B01----:R-:W-:Y:S05]  /*9260*/  ENDCOLLECTIVE ;  /* 0x000000000000791b */ /* 0x003fea0003800000 */
.L_x_74:
[----:B------:R-:W-:Y:S02]  /*9270*/  IMAD.MOV.U32 R13, RZ, RZ, R140 ;  /* 0x000000ffff0d7224 */ /* 0x000fe400078e008c */
[----:B------:R-:W-:-:S07]  /*9280*/  IMAD.MOV.U32 R41, RZ, RZ, R14 ;  /* 0x000000ffff297224 */ /* 0x000fce00078e000e */
[----:B------:R-:W-:Y:S05]  /*9290*/  WARPSYNC.COLLECTIVE R15, `(.L_x_75) ;  /* 0x000000000f087348 */ /* 0x000fea0003c00000 */
[----:B------:R0:W1:Y:S02]  /*92a0*/  SHFL.IDX P6, R14, R13, R12, R11 ;  /* 0x0000000c0d0e7389 */ /* 0x00006400000c000b */
[----:B01----:R-:W-:Y:S05]  /*92b0*/  ENDCOLLECTIVE ;  /* 0x000000000000791b */ /* 0x003fea0003800000 */
.L_x_75:
[----:B------:R-:W-:Y:S02]  /*92c0*/  MOV R13, R139 ;  /* 0x0000008b000d7202 */ /* 0x000fe40000000f00 */
[----:B------:R-:W-:Y:S01]  /*92d0*/  MOV R139, R19 ;  /* 0x00000013008b7202 */ /* 0x000fe20000000f00 */
[----:B------:R-:W-:-:S07]  /*92e0*/  IMAD.MOV.U32 R40, RZ, RZ, R14 ;  /* 0x000000ffff287224 */ /* 0x000fce00078e000e */
[----:B------:R-:W-:Y:S05]  /*92f0*/  WARPSYNC.COLLECTIVE R15, `(.L_x_76) ;  /* 0x000000000f087348 */ /* 0x000fea0003c00000 */
[----:B------:R0:W1:Y:S02]  /*9300*/  SHFL.IDX P6, R14, R13, R12, R11 ;  /* 0x0000000c0d0e7389 */ /* 0x00006400000c000b */
[----:B01----:R-:W-:Y:S05]  /*9310*/  ENDCOLLECTIVE ;  /* 0x000000000000791b */ /* 0x003fea0003800000 */
.L_x_76:
[----:B------:R-:W-:Y:S02]  /*9320*/  IMAD.MOV.U32 R13, RZ, RZ, R138 ;  /* 0x000000ffff0d7224 */ /* 0x000fe400078e008a */
[----:B------:R-:W-:Y:S02]  /*9330*/  IMAD.MOV.U32 R138, RZ, RZ, R0 ;  /* 0x000000ffff8a7224 */ /* 0x000fe400078e0000 */
[----:B------:R-:W-:-:S07]  /*9340*/  IMAD.MOV.U32 R39, RZ, RZ, R14 ;  /* 0x000000ffff277224 */ /* 0x000fce00078e000e */
[----:B------:R-:W-:Y:S05]  /*9350*/  WARPSYNC.COLLECTIVE R15, `(.L_x_77) ;  /* 0x000000000f087348 */ /* 0x000fea0003c00000 */
[----:B------:R0:W1:Y:S02]  /*9360*/  SHFL.IDX P6, R14, R13, R12, R11 ;  /* 0x0000000c0d0e7389 */ /* 0x00006400000c000b */
[----:B01----:R-:W-:Y:S05]  /*9370*/  ENDCOLLECTIVE ;  /* 0x000000000000791b */ /* 0x003fea0003800000 */
.L_x_77:
[----:B------:R-:W-:Y:S02]  /*9380*/  MOV R13, R137 ;  /* 0x00000089000d7202 */ /* 0x000fe40000000f00 */
[----:B------:R-:W-:Y:S01]  /*9390*/  MOV R137, R177 ;  /* 0x000000b100897202 */ /* 0x000fe20000000f00 */
[----:B------:R-:W-:-:S07]  /*93a0*/  IMAD.MOV.U32 R38, RZ, RZ, R14 ;  /* 0x000000ffff267224 */ /* 0x000fce00078e000e */
[----:B------:R-:W-:Y:S05]  /*93b0*/  WARPSYNC.COLLECTIVE R15, `(.L_x_78) ;  /* 0x000000000f087348 */ /* 0x000fea0003c00000 */
[----:B------:R0:W1:Y:S02]  /*93c0*/  SHFL.IDX P6, R14, R13, R12, R11 ;  /* 0x0000000c0d0e7389 */ /* 0x00006400000c000b */
[----:B01----:R-:W-:Y:S05]  /*93d0*/  ENDCOLLECTIVE ;  /* 0x000000000000791b */ /* 0x003fea0003800000 */
.L_x_78:
[----:B------:R-:W-:Y:S02]  /*93e0*/  IMAD.MOV.U32 R13, RZ, RZ, R136 ;  /* 0x000000ffff0d7224 */ /* 0x000fe400078e0088 */
[----:B------:R-:W-:Y:S02]  /*93f0*/  IMAD.MOV.U32 R136, RZ, RZ, R176 ;  /* 0x000000ffff887224 */ /* 0x000fe400078e00b0 */
[----:B------:R-:W-:-:S07]  /*9400*/  IMAD.MOV.U32 R37, RZ, RZ, R14 ;  /* 0x000000ffff257224 */ /* 0x000fce00078e000e */
[----:B------:R-:W-:Y:S05]  /*9410*/  WARPSYNC.COLLECTIVE R15, `(.L_x_79) ;  /* 0x000000000f087348 */ /* 0x000fea0003c00000 */
[----:B------:R0:W1:Y:S02]  /*9420*/  SHFL.IDX P6, R14, R13, R12, R11 ;  /* 0x0000000c0d0e7389 */ /* 0x00006400000c000b */
[----:B01----:R-:W-:Y:S05]  /*9430*/  ENDCOLLECTIVE ;  /* 0x000000000000791b */ /* 0x003fea0003800000 */
.L_x_79:
[----:B------:R-:W-:Y:S01]  /*9440*/  MOV R13, R23 ;  /* 0x00000017000d7202 */ /* 0x000fe20000000f00 */
[----:B------:R-:W-:-:S07]  /*9450*/  IMAD.MOV.U32 R36, RZ, RZ, R14 ;  /* 0x000000ffff247224 */ /* 0x000fce00078e000e */
[----:B------:R-:W-:Y:S05]  /*9460*/  WARPSYNC.COLLECTIVE R15, `(.L_x_80) ;  /* 0x000000000f087348 */ /* 0x000fea0003c00000 */
[----:B------:R0:W1:Y:S02]  /*9470*/  SHFL.IDX P6, R14, R13, R12, R11 ;  /* 0x0000000c0d0e7389 */ /* 0x00006400000c000b */
[----:B01----:R-:W-:Y:S05]  /*9480*/  ENDCOLLECTIVE ;  /* 0x000000000000791b */ /* 0x003fea0003800000 */
.L_x_80:
[----:B------:R-:W-:Y:S02]  /*9490*/  IMAD.MOV.U32 R13, RZ, RZ, R22 ;  /* 0x000000ffff0d7224 */ /* 0x000fe400078e0016 */
[----:B------:R-:W-:-:S07]  /*94a0*/  IMAD.MOV.U32 R23, RZ, RZ, R14 ;  /* 0x000000ffff177224 */ /* 0x000fce00078e000e */
[----:B------:R-:W-:Y:S05]  /*94b0*/  WARPSYNC.COLLECTIVE R15, `(.L_x_81) ;  /* 0x000000000f087348 */ /* 0x000fea0003c00000 */
[----:B------:R0:W1:Y:S02]  /*94c0*/  SHFL.IDX P6, R14, R13, R12, R11 ;  /* 0x0000000c0d0e7389 */ /* 0x00006400000c000b */
[----:B01----:R-:W-:Y:S05]  /*94d0*/  ENDCOLLECTIVE ;  /* 0x000000000000791b */ /* 0x003fea0003800000 */
.L_x_81:
[----:B------:R-:W-:Y:S01]  /*94e0*/  MOV R13, R21 ;  /* 0x00000015000d7202 */ /* 0x000fe20000000f00 */
[----:B------:R-:W-:-:S07]  /*94f0*/  IMAD.MOV.U32 R22, RZ, RZ, R14 ;  /* 0x000000ffff167224 */ /* 0x000fce00078e000e */
[----:B------:R-:W-:Y:S05]  /*9500*/  WARPSYNC.COLLECTIVE R15, `(.L_x_82) ;  /* 0x000000000f087348 */ /* 0x000fea0003c00000 */
[----:B------:R0:W1:Y:S02]  /*9510*/  SHFL.IDX P6, R14, R13, R12, R11 ;  /* 0x0000000c0d0e7389 */ /* 0x00006400000c000b */
[----:B01----:R-:W-:Y:S05]  /*9520*/  ENDCOLLECTIVE ;  /* 0x000000000000791b */ /* 0x003fea0003800000 */
.L_x_82:
[----:B------:R-:W-:Y:S02]  /*9530*/  IMAD.MOV.U32 R13, RZ, RZ, R20 ;  /* 0x000000ffff0d7224 */ /* 0x000fe400078e0014 */
[----:B------:R-:W-:-:S07]  /*9540*/  IMAD.MOV.U32 R21, RZ, RZ, R14 ;  /* 0x000000ffff157224 */ /* 0x000fce00078e000e */
[----:B------:R-:W-:Y:S05]  /*9550*/  WARPSYNC.COLLECTIVE R15, `(.L_x_83) ;  /* 0x000000000f087348 */ /* 0x000fea0003c00000 */
[----:B------:R0:W1:Y:S02]  /*9560*/  SHFL.IDX P6, R14, R13, R12, R11 ;  /* 0x0000000c0d0e7389 */ /* 0x00006400000c000b */
[----:B01----:R-:W-:Y:S05]  /*9570*/  ENDCOLLECTIVE ;  /* 0x000000000000791b */ /* 0x003fea0003800000 */
.L_x_83:
[----:B------:R-:W-:Y:S02]  /*9580*/  MOV R13, R9 ;  /* 0x00000009000d7202 */ /* 0x000fe40000000f00 */
[----:B------:R-:W-:Y:S01]  /*9590*/  MOV R9, R163 ;  /* 0x000000a300097202 */ /* 0x000fe20000000f00 */
[----:B------:R-:W-:-:S07]  /*95a0*/  IMAD.MOV.U32 R20, RZ, RZ, R14 ;  /* 0x000000ffff147224 */ /* 0x000fce00078e000e */
[----:B------:R-:W-:Y:S05]  /*95b0*/  WARPSYNC.COLLECTIVE R15, `(.L_x_84) ;  /* 0x000000000f087348 */ /* 0x000fea0003c00000 */
[----:B------:R0:W1:Y:S02]  /*95c0*/  SHFL.IDX P6, R14, R13, R12, R11 ;  /* 0x0000000c0d0e7389 */ /* 0x00006400000c000b */
[----:B01----:R-:W-:Y:S05]  /*95d0*/  ENDCOLLECTIVE ;  /* 0x000000000000791b */ /* 0x003fea0003800000 */
.L_x_84:
[----:B------:R-:W-:Y:S02]  /*95e0*/  IMAD.MOV.U32 R13, RZ, RZ, R8 ;  /* 0x000000ffff0d7224 */ /* 0x000fe400078e0008 */
[----:B------:R-:W-:Y:S02]  /*95f0*/  IMAD.MOV.U32 R8, RZ, RZ, R162 ;  /* 0x000000ffff087224 */ /* 0x000fe400078e00a2 */
[----:B------:R-:W-:-:S07]  /*9600*/  IMAD.MOV.U32 R33, RZ, RZ, R14 ;  /* 0x000000ffff217224 */ /* 0x000fce00078e000e */
[----:B------:R-:W-:Y:S05]  /*9610*/  WARPSYNC.COLLECTIVE R15, `(.L_x_85) ;  /* 0x000000000f087348 */ /* 0x000fea0003c00000 */
[----:B------:R0:W1:Y:S02]  /*9620*/  SHFL.IDX P6, R14, R13, R12, R11 ;  /* 0x0000000c0d0e7389 */ /* 0x00006400000c000b */
[----:B01----:R-:W-:Y:S05]  /*9630*/  ENDCOLLECTIVE ;  /* 0x000000000000791b */ /* 0x003fea0003800000 */
.L_x_85:
[----:B------:R-:W-:Y:S01]  /*9640*/  IMAD.MOV.U32 R227, RZ, RZ, R33 ;  /* 0x000000ffffe37224 */ /* 0x000fe200078e0021 */
[----:B------:R-:W-:Y:S01]  /*9650*/  MOV R13, R7 ;  /* 0x00000007000d7202 */ /* 0x000fe20000000f00 */
[----:B------:R-:W-:Y:S02]  /*9660*/  IMAD.MOV.U32 R7, RZ, RZ, R161 ;  /* 0x000000ffff077224 */ /* 0x000fe400078e00a1 */
[----:B------:R-:W-:-:S07]  /*9670*/  IMAD.MOV.U32 R32, RZ, RZ, R14 ;  /* 0x000000ffff207224 */ /* 0x000fce00078e000e */
[----:B------:R-:W-:Y:S05]  /*9680*/  WARPSYNC.COLLECTIVE R15, `(.L_x_86) ;  /* 0x000000000f087348 */ /* 0x000fea0003c00000 */
[----:B------:R0:W1:Y:S02]  /*9690*/  SHFL.IDX P6, R14, R13, R12, R11 ;  /* 0x0000000c0d0e7389 */ /* 0x00006400000c000b */
[----:B01----:R-:W-:Y:S05]  /*96a0*/  ENDCOLLECTIVE ;  /* 0x000000000000791b */ /* 0x003fea0003800000 */
.L_x_86:
[----:B------:R-:W-:Y:S02]  /*96b0*/  IMAD.MOV.U32 R226, RZ, RZ, R32 ;  /* 0x000000ffffe27224 */ /* 0x000fe400078e0020 */
[----:B------:R-:W-:Y:S02]  /*96c0*/  IMAD.MOV.U32 R13, RZ, RZ, R6 ;  /* 0x000000ffff0d7224 */ /* 0x000fe400078e0006 */
[----:B------:R-:W-:Y:S02]  /*96d0*/  IMAD.MOV.U32 R6, RZ, RZ, R160 ;  /* 0x000000ffff067224 */ /* 0x000fe400078e00a0 */
[----:B------:R-:W-:-:S07]  /*96e0*/  IMAD.MOV.U32 R35, RZ, RZ, R14 ;  /* 0x000000ffff237224 */ /* 0x000fce00078e000e */
[----:B------:R-:W-:Y:S05]  /*96f0*/  WARPSYNC.COLLECTIVE R15, `(.L_x_87) ;  /* 0x000000000f087348 */ /* 0x000fea0003c00000 */
[----:B------:R0:W1:Y:S02]  /*9700*/  SHFL.IDX P6, R14, R13, R12, R11 ;  /* 0x0000000c0d0e7389 */ /* 0x00006400000c000b */
[----:B01----:R-:W-:Y:S05]  /*9710*/  ENDCOLLECTIVE ;  /* 0x000000000000791b */ /* 0x003fea0003800000 */
.L_x_87:
[----:B------:R-:W-:Y:S02]  /*9720*/  MOV R229, R35 ;  /* 0x0000002300e57202 */ /* 0x000fe40000000f00 */
[----:B------:R-:W-:Y:S01]  /*9730*/  MOV R13, R173 ;  /* 0x000000ad000d7202 */ /* 0x000fe20000000f00 */
[----:B------:R-:W-:-:S07]  /*9740*/  IMAD.MOV.U32 R34, RZ, RZ, R14 ;  /* 0x000000ffff227224 */ /* 0x000fce00078e000e */
[----:B------:R-:W-:Y:S05]  /*9750*/  WARPSYNC.COLLECTIVE R15, `(.L_x_88) ;  /* 0x000000000f087348 */ /* 0x000fea0003c00000 */
[----:B------:R0:W1:Y:S02]  /*9760*/  SHFL.IDX P6, R14, R13, R12, R11 ;  /* 0x0000000c0d0e7389 */ /* 0x00006400000c000b */
[----:B01----:R-:W-:Y:S05]  /*9770*/  ENDCOLLECTIVE ;  /* 0x000000000000791b */ /* 0x003fea0003800000 */
.L_x_88:
[----:B------:R-:W-:Y:S02]  /*9780*/  IMAD.MOV.U32 R228, RZ, RZ, R34 ;  /* 0x000000ffffe47224 */ /* 0x000fe400078e0022 */
[----:B------:R-:W-:Y:S02]  /*9790*/  IMAD.MOV.U32 R13, RZ, RZ, R172 ;  /* 0x000000ffff0d7224 */ /* 0x000fe400078e00ac */
[----:B------:R-:W-:-:S07]  /*97a0*/  IMAD.MOV.U32 R133, RZ, RZ, R14 ;  /* 0x000000ffff857224 */ /* 0x000fce00078e000e */
[----:B------:R-:W-:Y:S05]  /*97b0*/  WARPSYNC.COLLECTIVE R15, `(.L_x_89) ;  /* 0x000000000f087348 */ /* 0x000fea0003c00000 */
[----:B------:R0:W1:Y:S02]  /*97c0*/  SHFL.IDX P6, R14, R13, R12, R11 ;  /* 0x0000000c0d0e7389 */ /* 0x00006400000c000b */
[----:B01----:R-:W-:Y:S05]  /*97d0*/  ENDCOLLECTIVE ;  /* 0x000000000000791b */ /* 0x003fea0003800000 */
.L_x_89:
[----:B------:R-:W-:Y:S01]  /*97e0*/  MOV R13, R241 ;  /* 0x000000f1000d7202 */ /* 0x000fe20000000f00 */
[----:B------:R-:W-:-:S07]  /*97f0*/  IMAD.MOV.U32 R132, RZ, RZ, R14 ;  /* 0x000000ffff847224 */ /* 0x000fce00078e000e */
[----:B------:R-:W-:Y:S05]  /*9800*/  WARPSYNC.COLLECTIVE R15, `(.L_x_90) ;  /* 0x000000000f087348 */ /* 0x000fea0003c00000 */
[----:B------:R0:W1:Y:S02]  /*9810*/  SHFL.IDX P6, R14, R13, R12, R11 ;  /* 0x0000000c0d0e7389 */ /* 0x00006400000c000b */
[----:B01----:R-:W-:Y:S05]  /*9820*/  ENDCOLLECTIVE ;  /* 0x000000000000791b */ /* 0x003fea0003800000 */
.L_x_90:
[----:B------:R-:W-:Y:S02]  /*9830*/  IMAD.MOV.U32 R13, RZ, RZ, R240 ;  /* 0x000000ffff0d7224 */ /* 0x000fe400078e00f0 */
[----:B------:R-:W-:-:S07]  /*9840*/  IMAD.MOV.U32 R79, RZ, RZ, R14 ;  /* 0x000000ffff4f7224 */ /* 0x000fce00078e000e */
[----:B------:R-:W-:Y:S05]  /*9850*/  WARPSYNC.COLLECTIVE R15, `(.L_x_91) ;  /* 0x000000000f087348 */ /* 0x000fea0003c00000 */
[----:B------:R0:W1:Y:S02]  /*9860*/  SHFL.IDX P6, R14, R13, R12, R11 ;  /* 0x0000000c0d0e7389 */ /* 0x00006400000c000b */
[----:B01----:R-:W-:Y:S05]  /*9870*/  ENDCOLLECTIVE ;  /* 0x000000000000791b */ /* 0x003fea0003800000 */
.L_x_91:
[----:B------:R-:W-:Y:S01]  /*9880*/  MOV R13, R171 ;  /* 0x000000ab000d7202 */ /* 0x000fe20000000f00 */
[----:B------:R-:W-:-:S07]  /*9890*/  IMAD.MOV.U32 R78, RZ, RZ, R14 ;  /* 0x000000ffff4e7224 */ /* 0x000fce00078e000e */
[----:B------:R-:W-:Y:S05]  /*98a0*/  WARPSYNC.COLLECTIVE R15, `(.L_x_92) ;  /* 0x000000000f087348 */ /* 0x000fea0003c00000 */
[----:B------:R0:W1:Y:S02]  /*98b0*/  SHFL.IDX P6, R14, R13, R12, R11 ;  /* 0x0000000c0d0e7389 */ /* 0x00006400000c000b */
[----:B01----:R-:W-:Y:S05]  /*98c0*/  ENDCOLLECTIVE ;  /* 0x000000000000791b */ /* 0x003fea0003800000 */
.L_x_92:
[----:B------:R-:W-:Y:S02]  /*98d0*/  IMAD.MOV.U32 R13, RZ, RZ, R170 ;  /* 0x000000ffff0d7224 */ /* 0x000fe400078e00aa */
[----:B------:R-:W-:-:S07]  /*98e0*/  IMAD.MOV.U32 R77, RZ, RZ, R14 ;  /* 0x000000ffff4d7224 */ /* 0x000fce00078e000e */
[----:B------:R-:W-:Y:S05]  /*98f0*/  WARPSYNC.COLLECTIVE R15, `(.L_x_93) ;  /* 0x000000000f087348 */ /* 0x000fea0003c00000 */
[----:B------:R0:W1:Y:S02]  /*9900*/  SHFL.IDX P6, R14, R13, R12, R11 ;  /* 0x0000000c0d0e7389 */ /* 0x00006400000c000b */
[----:B01----:R-:W-:Y:S05]  /*9910*/  ENDCOLLECTIVE ;  /* 0x000000000000791b */ /* 0x003fea0003800000 */
.L_x_93:
[----:B------:R-:W-:Y:S01]  /*9920*/  MOV R13, R169 ;  /* 0x000000a9000d7202 */ /* 0x000fe20000000f00 */
[----:B------:R-:W-:-:S07]  /*9930*/  IMAD.MOV.U32 R76, RZ, RZ, R14 ;  /* 0x000000ffff4c7224 */ /* 0x000fce00078e000e */
[----:B------:R-:W-:Y:S05]  /*9940*/  WARPSYNC.COLLECTIVE R15, `(.L_x_94) ;  /* 0x000000000f087348 */ /* 0x000fea0003c00000 */
[----:B------:R0:W1:Y:S02]  /*9950*/  SHFL.IDX P6, R14, R13, R12, R11 ;  /* 0x0000000c0d0e7389 */ /* 0x00006400000c000b */
[----:B01----:R-:W-:Y:S05]  /*9960*/  ENDCOLLECTIVE ;  /* 0x000000000000791b */ /* 0x003fea0003800000 */
.L_x_94:
[----:B------:R-:W-:Y:S02]  /*9970*/  IMAD.MOV.U32 R13, RZ, RZ, R168 ;  /* 0x000000ffff0d7224 */ /* 0x000fe400078e00a8 */
[----:B------:R-:W-:-:S07]  /*9980*/  IMAD.MOV.U32 R61, RZ, RZ, R14 ;  /* 0x000000ffff3d7224 */ /* 0x000fce00078e000e */
[----:B------:R-:W-:Y:S05]  /*9990*/  WARPSYNC.COLLECTIVE R15, `(.L_x_95) ;  /* 0x000000000f087348 */ /* 0x000fea0003c00000 */
[----:B------:R0:W1:Y:S02]  /*99a0*/  SHFL.IDX P6, R14, R13, R12, R11 ;  /* 0x0000000c0d0e7389 */ /* 0x00006400000c000b */
[----:B01----:R-:W-:Y:S05]  /*99b0*/  ENDCOLLECTIVE ;  /* 0x000000000000791b */ /* 0x003fea0003800000 */
.L_x_95:
[----:B------:R-:W-:Y:S01]  /*99c0*/  MOV R13, R75 ;  /* 0x0000004b000d7202 */ /* 0x000fe20000000f00 */
[----:B------:R-:W-:Y:S02]  /*99d0*/  IMAD.MOV.U32 R75, RZ, RZ, R175 ;  /* 0x000000ffff4b7224 */ /* 0x000fe400078e00af */
[----:B------:R-:W-:-:S07]  /*99e0*/  IMAD.MOV.U32 R60, RZ, RZ, R14 ;  /* 0x000000ffff3c7224 */ /* 0x000fce00078e000e */
[----:B------:R-:W-:Y:S05]  /*99f0*/  WARPSYNC.COLLECTIVE R15, `(.L_x_96) ;  /* 0x000000000f087348 */ /* 0x000fea0003c00000 */
[----:B------:R0:W1:Y:S02]  /*9a00*/  SHFL.IDX P6, R14, R13, R12, R11 ;  /* 0x0000000c0d0e7389 */ /* 0x00006400000c000b */
[----:B01----:R-:W-:Y:S05]  /*9a10*/  ENDCOLLECTIVE ;  /* 0x000000000000791b */ /* 0x003fea0003800000 */
.L_x_96:
[----:B------:R-:W-:Y:S02]  /*9a20*/  IMAD.MOV.U32 R13, RZ, RZ, R74 ;  /* 0x000000ffff0d7224 */ /* 0x000fe400078e004a */
[----:B------:R-:W-:Y:S02]  /*9a30*/  IMAD.MOV.U32 R74, RZ, RZ, R174 ;  /* 0x000000ffff4a7224 */ /* 0x000fe400078e00ae */
[----:B------:R-:W-:-:S07]  /*9a40*/  IMAD.MOV.U32 R59, RZ, RZ, R14 ;  /* 0x000000ffff3b7224 */ /* 0x000fce00078e000e */
[----:B------:R-:W-:Y:S05]  /*9a50*/  WARPSYNC.COLLECTIVE R15, `(.L_x_97) ;  /* 0x000000000f087348 */ /* 0x000fea0003c00000 */
[----:B------:R0:W1:Y:S02]  /*9a60*/  SHFL.IDX P6, R14, R13, R12, R11 ;  /* 0x0000000c0d0e7389 */ /* 0x00006400000c000b */
[----:B01----:R-:W-:Y:S05]  /*9a70*/  ENDCOLLECTIVE ;  /* 0x000000000000791b */ /* 0x003fea0003800000 */
.L_x_97:
[----:B------:R-:W-:Y:S01]  /*9a80*/  MOV R13, R73 ;  /* 0x00000049000d7202 */ /* 0x000fe20000000f00 */
[----:B------:R-:W-:Y:S02]  /*9a90*/  IMAD.MOV.U32 R73, RZ, RZ, R153 ;  /* 0x000000ffff497224 */ /* 0x000fe400078e0099 */
[----:B------:R-:W-:-:S07]  /*9aa0*/  IMAD.MOV.U32 R58, RZ, RZ, R14 ;  /* 0x000000ffff3a7224 */ /* 0x000fce00078e000e */
[----:B------:R-:W-:Y:S05]  /*9ab0*/  WARPSYNC.COLLECTIVE R15, `(.L_x_98) ;  /* 0x000000000f087348 */ /* 0x000fea0003c00000 */
[----:B------:R0:W1:Y:S02]  /*9ac0*/  SHFL.IDX P6, R14, R13, R12, R11 ;  /* 0x0000000c0d0e7389 */ /* 0x00006400000c000b */
[----:B01----:R-:W-:Y:S05]  /*9ad0*/  ENDCOLLECTIVE ;  /* 0x000000000000791b */ /* 0x003fea0003800000 */
.L_x_98:
[----:B------:R-:W-:Y:S02]  /*9ae0*/  IMAD.MOV.U32 R13, RZ, RZ, R72 ;  /* 0x000000ffff0d7224 */ /* 0x000fe400078e0048 */
[----:B------:R-:W-:Y:S02]  /*9af0*/  IMAD.MOV.U32 R72, RZ, RZ, R152 ;  /* 0x000000ffff487224 */ /* 0x000fe400078e0098 */
[----:B------:R-:W-:-:S07]  /*9b00*/  IMAD.MOV.U32 R57, RZ, RZ, R14 ;  /* 0x000000ffff397224 */ /* 0x000fce00078e000e */
[----:B------:R-:W-:Y:S05]  /*9b10*/  WARPSYNC.COLLECTIVE R15, `(.L_x_99) ;  /* 0x000000000f087348 */ /* 0x000fea0003c00000 */
[----:B------:R0:W1:Y:S02]  /*9b20*/  SHFL.IDX P6, R14, R13, R12, R11 ;  /* 0x0000000c0d0e7389 */ /* 0x00006400000c000b */
[----:B01----:R-:W-:Y:S05]  /*9b30*/  ENDCOLLECTIVE ;  /* 0x000000000000791b */ /* 0x003fea0003800000 */
.L_x_99:
[----:B------:R-:W-:Y:S02]  /*9b40*/  MOV R13, R71 ;  /* 0x00000047000d7202 */ /* 0x000fe40000000f00 */
[----:B------:R-:W-:Y:S01]  /*9b50*/  MOV R71, R155 ;  /* 0x0000009b00477202 */ /* 0x000fe20000000f00 */
[----:B------:R-:W-:-:S07]  /*9b60*/  IMAD.MOV.U32 R56, RZ, RZ, R14 ;  /* 0x000000ffff387224 */ /* 0x000fce00078e000e */
[----:B------:R-:W-:Y:S05]  /*9b70*/  WARPSYNC.COLLECTIVE R15, `(.L_x_100) ;  /* 0x000000000f087348 */ /* 0x000fea0003c00000 */
[----:B------:R0:W1:Y:S02]  /*9b80*/  SHFL.IDX P6, R14, R13, R12, R11 ;  /* 0x0000000c0d0e7389 */ /* 0x00006400000c000b */
[----:B01----:R-:W-:Y:S05]  /*9b90*/  ENDCOLLECTIVE ;  /* 0x000000000000791b */ /* 0x003fea0003800000 */
.L_x_100:
[----:B------:R-:W-:Y:S02]  /*9ba0*/  IMAD.MOV.U32 R13, RZ, RZ, R70 ;  /* 0x000000ffff0d7224 */ /* 0x000fe400078e0046 */
[----:B------:R-:W-:Y:S02]  /*9bb0*/  IMAD.MOV.U32 R70, RZ, RZ, R154 ;  /* 0x000000ffff467224 */ /* 0x000fe400078e009a */
[----:B------:R-:W-:-:S07]  /*9bc0*/  IMAD.MOV.U32 R55, RZ, RZ, R14 ;  /* 0x000000ffff377224 */ /* 0x000fce00078e000e */
[----:B------:R-:W-:Y:S05]  /*9bd0*/  WARPSYNC.COLLECTIVE R15, `(.L_x_101) ;  /* 0x000000000f087348 */ /* 0x000fea0003c00000 */
[----:B------:R0:W1:Y:S02]  /*9be0*/  SHFL.IDX P6, R14, R13, R12, R11 ;  /* 0x0000000c0d0e7389 */ /* 0x00006400000c000b */
[----:B01----:R-:W-:Y:S05]  /*9bf0*/  ENDCOLLECTIVE ;  /* 0x000000000000791b */ /* 0x003fea0003800000 */
.L_x_101:
[----:B------:R-:W-:Y:S01]  /*9c00*/  MOV R13, R65 ;  /* 0x00000041000d7202 */ /* 0x000fe20000000f00 */
[----:B------:R-:W-:Y:S02]  /*9c10*/  IMAD.MOV.U32 R65, RZ, RZ, R157 ;  /* 0x000000ffff417224 */ /* 0x000fe400078e009d */
[----:B------:R-:W-:-:S07]  /*9c20*/  IMAD.MOV.U32 R54, RZ, RZ, R14 ;  /* 0x000000ffff367224 */ /* 0x000fce00078e000e */
[----:B------:R-:W-:Y:S05]  /*9c30*/  WARPSYNC.COLLECTIVE R15, `(.L_x_102) ;  /* 0x000000000f087348 */ /* 0x000fea0003c00000 */
[----:B------:R0:W1:Y:S02]  /*9c40*/  SHFL.IDX P6, R14, R13, R12, R11 ;  /* 0x0000000c0d0e7389 */ /* 0x00006400000c000b */
[----:B01----:R-:W-:Y:S05]  /*9c50*/  ENDCOLLECTIVE ;  /* 0x000000000000791b */ /* 0x003fea0003800000 */
.L_x_102:
[----:B------:R-:W-:Y:S02]  /*9c60*/  IMAD.MOV.U32 R13, RZ, RZ, R64 ;  /* 0x000000ffff0d7224 */ /* 0x000fe400078e0040 */
[----:B------:R-:W-:Y:S02]  /*9c70*/  IMAD.MOV.U32 R64, RZ, RZ, R156 ;  /* 0x000000ffff407224 */ /* 0x000fe400078e009c */
[----:B------:R-:W-:-:S07]  /*9c80*/  IMAD.MOV.U32 R3, RZ, RZ, R14 ;  /* 0x000000ffff037224 */ /* 0x000fce00078e000e */
[----:B------:R-:W-:Y:S05]  /*9c90*/  WARPSYNC.COLLECTIVE R15, `(.L_x_103) ;  /* 0x000000000f087348 */ /* 0x000fea0003c00000 */
[----:B------:R0:W1:Y:S02]  /*9ca0*/  SHFL.IDX P6, R14, R13, R12, R11 ;  /* 0x0000000c0d0e7389 */ /* 0x00006400000c000b */
[----:B01----:R-:W-:Y:S05]  /*9cb0*/  ENDCOLLECTIVE ;  /* 0x000000000000791b */ /* 0x003fea0003800000 */
.L_x_103:
[----:B------:R-:W-:Y:S01]  /*9cc0*/  IMAD.MOV.U32 R11, RZ, RZ, R165 ;  /* 0x000000ffff0b7224 */ /* 0x000fe200078e00a5 */
[----:B------:R-:W-:Y:S01]  /*9cd0*/  MOV R13, R159 ;  /* 0x0000009f000d7202 */ /* 0x000fe20000000f00 */
[----:B------:R-:W-:Y:S01]  /*9ce0*/  IMAD.MOV.U32 R12, RZ, RZ, R158 ;  /* 0x000000ffff0c7224 */ /* 0x000fe200078e009e */
[----:B------:R-:W-:Y:S06]  /*9cf0*/  BRA `(.L_x_104) ;  /* 0xffffffac00887947 */ /* 0x000fec000383ffff */
        .weak           $__internal_0_$__cuda_sm20_div_u64
        .type           $__internal_0_$__cuda_sm20_div_u64,@function
        .size           $__internal_0_$__cuda_sm20_div_u64,(.L_x_106 - $__internal_0_$__cuda_sm20_div_u64)
$__internal_0_$__cuda_sm20_div_u64:
[----:B------:R-:W-:Y:S02]  /*9d00*/  IMAD.MOV.U32 R6, RZ, RZ, R13 ;  /* 0x000000ffff067224 */ /* 0x000fe400078e000d */
[----:B------:R-:W-:-:S04]  /*9d10*/  IMAD.MOV.U32 R7, RZ, RZ, R15 ;  /* 0x000000ffff077224 */ /* 0x000fc800078e000f */
[----:B------:R-:W0:Y:S08]  /*9d20*/  I2F.U64.RP R0, R6 ;  /* 0x0000000600007312 */ /* 0x000e300000309000 */
[----:B0-----:R-:W0:Y:S02]  /*9d30*/  MUFU.RCP R0, R0 ;  /* 0x0000000000007308 */ /* 0x001e240000001000 */
[----:B0-----:R-:W-:-:S06]  /*9d40*/  VIADD R2, R0, 0x1ffffffe ;  /* 0x1ffffffe00027836 */ /* 0x001fcc0000000000 */
[----:B------:R-:W0:Y:S02]  /*9d50*/  F2I.U64.TRUNC R2, R2 ;  /* 0x0000000200027311 */ /* 0x000e24000020d800 */
[----:B0-----:R-:W-:-:S04]  /*9d60*/  IMAD.WIDE.U32 R4, R2, R13, RZ ;  /* 0x0000000d02047225 */ /* 0x001fc800078e00ff */
[----:B------:R-:W-:Y:S01]  /*9d70*/  IMAD R5, R2, R15, R5 ;  /* 0x0000000f02057224 */ /* 0x000fe200078e0205 */
[----:B------:R-:W-:-:S03]  /*9d80*/  IADD3 R11, P0, PT, RZ, -R4, RZ ;  /* 0x80000004ff0b7210 */ /* 0x000fc60007f1e0ff */
[----:B------:R-:W-:Y:S02]  /*9d90*/  IMAD R5, R3, R13, R5 ;  /* 0x0000000d03057224 */ /* 0x000fe400078e0205 */
[----:B------:R-:W-:-:S03]  /*9da0*/  IMAD.HI.U32 R4, R2, R11, RZ ;  /* 0x0000000b02047227 */ /* 0x000fc600078e00ff */
[----:B------:R-:W-:Y:S01]  /*9db0*/  IADD3.X R17, PT, PT, RZ, ~R5, RZ, P0, !PT ;  /* 0x80000005ff117210 */ /* 0x000fe200007fe4ff */
[----:B------:R-:W-:-:S04]  /*9dc0*/  IMAD.MOV.U32 R5, RZ, RZ, R2 ;  /* 0x000000ffff057224 */ /* 0x000fc800078e0002 */
[----:B------:R-:W-:-:S04]  /*9dd0*/  IMAD.WIDE.U32 R4, P0, R2, R17, R4 ;  /* 0x0000001102047225 */ /* 0x000fc80007800004 */
[C---:B------:R-:W-:Y:S02]  /*9de0*/  IMAD R7, R3.reuse, R17, RZ ;  /* 0x0000001103077224 */ /* 0x040fe400078e02ff */
[----:B------:R-:W-:-:S04]  /*9df0*/  IMAD.HI.U32 R4, P1, R3, R11, R4 ;  /* 0x0000000b03047227 */ /* 0x000fc80007820004 */
[----:B------:R-:W-:Y:S01]  /*9e00*/  IMAD.HI.U32 R17, R3, R17, RZ ;  /* 0x0000001103117227 */ /* 0x000fe200078e00ff */
[----:B------:R-:W-:-:S03]  /*9e10*/  IADD3 R5, P2, PT, R7, R4, RZ ;  /* 0x0000000407057210 */ /* 0x000fc60007f5e0ff */
[----:B------:R-:W-:Y:S02]  /*9e20*/  IMAD.X R0, R17, 0x1, R3, P0 ;  /* 0x0000000111007824 */ /* 0x000fe400000e0603 */
[----:B------:R-:W-:-:S03]  /*9e30*/  IMAD.WIDE.U32 R2, R5, R13, RZ ;  /* 0x0000000d05027225 */ /* 0x000fc600078e00ff */
[----:B------:R-:W-:Y:S01]  /*9e40*/  IADD3.X R7, PT, PT, RZ, RZ, R0, P2, P1 ;  /* 0x000000ffff077210 */ /* 0x000fe200017e2400 */
[----:B------:R-:W-:Y:S01]  /*9e50*/  IMAD R0, R5, R15, R3 ;  /* 0x0000000f05007224 */ /* 0x000fe200078e0203 */
[----:B------:R-:W-:-:S03]  /*9e60*/  IADD3 R3, P0, PT, RZ, -R2, RZ ;  /* 0x80000002ff037210 */ /* 0x000fc60007f1e0ff */
[----:B------:R-:W-:Y:S02]  /*9e70*/  IMAD R0, R7, R13, R0 ;  /* 0x0000000d07007224 */ /* 0x000fe400078e0200 */
[----:B------:R-:W-:-:S03]  /*9e80*/  IMAD.HI.U32 R4, R5, R3, RZ ;  /* 0x0000000305047227 */ /* 0x000fc600078e00ff */
[----:B------:R-:W-:-:S05]  /*9e90*/  IADD3.X R0, PT, PT, RZ, ~R0, RZ, P0, !PT ;  /* 0x80000000ff007210 */ /* 0x000fca00007fe4ff */
[----:B------:R-:W-:-:S04]  /*9ea0*/  IMAD.WIDE.U32 R4, P0, R5, R0, R4 ;  /* 0x0000000005047225 */ /* 0x000fc80007800004 */
[C---:B------:R-:W-:Y:S02]  /*9eb0*/  IMAD R2, R7.reuse, R0, RZ ;  /* 0x0000000007027224 */ /* 0x040fe400078e02ff */
[----:B------:R-:W-:-:S04]  /*9ec0*/  IMAD.HI.U32 R5, P1, R7, R3, R4 ;  /* 0x0000000307057227 */ /* 0x000fc80007820004 */
[----:B------:R-:W-:Y:S01]  /*9ed0*/  IMAD.HI.U32 R0, R7, R0, RZ ;  /* 0x0000000007007227 */ /* 0x000fe200078e00ff */
[----:B------:R-:W-:-:S03]  /*9ee0*/  IADD3 R5, P2, PT, R2, R5, RZ ;  /* 0x0000000502057210 */ /* 0x000fc60007f5e0ff */
[----:B------:R-:W-:Y:S02]  /*9ef0*/  IMAD.X R7, R0, 0x1, R7, P0 ;  /* 0x0000000100077824 */ /* 0x000fe400000e0607 */
[----:B------:R-:W-:-:S03]  /*9f00*/  IMAD.HI.U32 R2, R5, R8, RZ ;  /* 0x0000000805027227 */ /* 0x000fc600078e00ff */
[----:B------:R-:W-:Y:S01]  /*9f10*/  IADD3.X R7, PT, PT, RZ, RZ, R7, P2, P1 ;  /* 0x000000ffff077210 */ /* 0x000fe200017e2407 */
[----:B------:R-:W-:Y:S02]  /*9f20*/  IMAD.MOV.U32 R3, RZ, RZ, RZ ;  /* 0x000000ffff037224 */ /* 0x000fe400078e00ff */
[----:B------:R-:W-:-:S04]  /*9f30*/  IMAD.WIDE.U32 R2, RZ, R5, R2 ;  /* 0x00000005ff027225 */ /* 0x000fc800078e0002 */
[----:B------:R-:W-:-:S05]  /*9f40*/  IMAD.HI.U32 R2, P0, R7, R8, R2 ;  /* 0x0000000807027227 */ /* 0x000fca0007800002 */
[----:B------:R-:W-:Y:S02]  /*9f50*/  IADD3 R5, P1, PT, RZ, R2, RZ ;  /* 0x00000002ff057210 */ /* 0x000fe40007f3e0ff */
[----:B------:R-:W-:-:S03]  /*9f60*/  IADD3.X R0, PT, PT, RZ, RZ, RZ, P0, !PT ;  /* 0x000000ffff007210 */ /* 0x000fc600007fe4ff */
[----:B------:R-:W-:-:S04]  /*9f70*/  IMAD.WIDE.U32 R2, R5, R13, RZ ;  /* 0x0000000d05027225 */ /* 0x000fc800078e00ff */
[----:B------:R-:W-:Y:S01]  /*9f80*/  IMAD.X R0, RZ, RZ, R0, P1 ;  /* 0x000000ffff007224 */ /* 0x000fe200008e0600 */
[----:B------:R-:W-:Y:S01]  /*9f90*/  IADD3 R7, P1, PT, -R2, R8, RZ ;  /* 0x0000000802077210 */ /* 0x000fe20007f3e1ff */
[C---:B------:R-:W-:Y:S01]  /*9fa0*/  IMAD R3, R5.reuse, R15, R3 ;  /* 0x0000000f05037224 */ /* 0x040fe200078e0203 */
[----:B------:R-:W-:Y:S02]  /*9fb0*/  IADD3 R2, P2, PT, R5, 0x1, RZ ;  /* 0x0000000105027810 */ /* 0x000fe40007f5e0ff */
[-C--:B------:R-:W-:Y:S01]  /*9fc0*/  ISETP.GE.U32.AND P0, PT, R7, R13.reuse, PT ;  /* 0x0000000d0700720c */ /* 0x080fe20003f06070 */
[----:B------:R-:W-:-:S04]  /*9fd0*/  IMAD R3, R0, R13, R3 ;  /* 0x0000000d00037224 */ /* 0x000fc800078e0203 */
[----:B------:R-:W-:Y:S01]  /*9fe0*/  IMAD.X R11, RZ, RZ, ~R3, P1 ;  /* 0x000000ffff0b7224 */ /* 0x000fe200008e0e03 */
[----:B------:R-:W-:Y:S01]  /*9ff0*/  IADD3 R4, P1, PT, -R13, R7, RZ ;  /* 0x000000070d047210 */ /* 0x000fe20007f3e1ff */
[----:B------:R-:W-:-:S03]  /*a000*/  IMAD.X R3, RZ, RZ, R0, P2 ;  /* 0x000000ffff037224 */ /* 0x000fc600010e0600 */
[----:B------:R-:W-:Y:S02]  /*a010*/  ISETP.GE.U32.AND.EX P0, PT, R11, R15, PT, P0 ;  /* 0x0000000f0b00720c */ /* 0x000fe40003f06100 */
[----:B------:R-:W-:Y:S02]  /*a020*/  IADD3.X R6, PT, PT, ~R15, R11, RZ, P1, !PT ;  /* 0x0000000b0f067210 */ /* 0x000fe40000ffe5ff */
[----:B------:R-:W-:Y:S02]  /*a030*/  SEL R5, R2, R5, P0 ;  /* 0x0000000502057207 */ /* 0x000fe40000000000 */
[----:B------:R-:W-:Y:S02]  /*a040*/  SEL R4, R4, R7, P0 ;  /* 0x0000000704047207 */ /* 0x000fe40000000000 */
[----:B------:R-:W-:Y:S01]  /*a050*/  SEL R0, R3, R0, P0 ;  /* 0x0000000003007207 */ /* 0x000fe20000000000 */
[----:B------:R-:W-:Y:S01]  /*a060*/  IMAD.MOV.U32 R3, RZ, RZ, 0x0 ;  /* 0x00000000ff037424 */ /* 0x000fe200078e00ff */
[----:B------:R-:W-:-:S02]  /*a070*/  IADD3 R80, P2, PT, R5, 0x1, RZ ;  /* 0x0000000105507810 */ /* 0x000fc40007f5e0ff */
[----:B------:R-:W-:Y:S02]  /*a080*/  SEL R2, R6, R11, P0 ;  /* 0x0000000b06027207 */ /* 0x000fe40000000000 */
[----:B------:R-:W-:Y:S01]  /*a090*/  ISETP.GE.U32.AND P0, PT, R4, R13, PT ;  /* 0x0000000d0400720c */ /* 0x000fe20003f06070 */
[----:B------:R-:W-:Y:S01]  /*a0a0*/  IMAD.X R81, RZ, RZ, R0, P2 ;  /* 0x000000ffff517224 */ /* 0x000fe200010e0600 */
[----:B------:R-:W-:Y:S02]  /*a0b0*/  ISETP.NE.U32.AND P1, PT, R13, RZ, PT ;  /* 0x000000ff0d00720c */ /* 0x000fe40003f25070 */
[----:B------:R-:W-:Y:S02]  /*a0c0*/  ISETP.GE.U32.AND.EX P0, PT, R2, R15, PT, P0 ;  /* 0x0000000f0200720c */ /* 0x000fe40003f06100 */
[----:B------:R-:W-:Y:S02]  /*a0d0*/  MOV R2, R10 ;  /* 0x0000000a00027202 */ /* 0x000fe40000000f00 */
[----:B------:R-:W-:-:S02]  /*a0e0*/  ISETP.NE.AND.EX P1, PT, R15, RZ, PT, P1 ;  /* 0x000000ff0f00720c */ /* 0x000fc40003f25310 */
[----:B------:R-:W-:Y:S02]  /*a0f0*/  SEL R80, R80, R5, P0 ;  /* 0x0000000550507207 */ /* 0x000fe40000000000 */
[----:B------:R-:W-:Y:S02]  /*a100*/  SEL R81, R81, R0, P0 ;  /* 0x0000000051517207 */ /* 0x000fe40000000000 */
[----:B------:R-:W-:Y:S02]  /*a110*/  SEL R80, R80, 0xffffffff, P1 ;  /* 0xffffffff50507807 */ /* 0x000fe40000800000 */
[----:B------:R-:W-:Y:S01]  /*a120*/  SEL R81, R81, 0xffffffff, P1 ;  /* 0xffffffff51517807 */ /* 0x000fe20000800000 */
[----:B------:R-:W-:Y:S06]  /*a130*/  RET.REL.NODEC R2 `(_Z12dgemm_kernelPKdS0_Pdmmmbbmmm) ;  /* 0xffffff5c02b07950 */ /* 0x000fec0003c3ffff */
.L_x_105:
[----:B------:R-:W-:-:S00]  /*a140*/  BRA `(.L_x_105) ;  /* 0xfffffffc00fc7947 */ /* 0x000fc0000383ffff */
[----:B------:R-:W-:-:S00]  /*a150*/  NOP ;  /* 0x0000000000007918 */ /* 0x000fc00000000000 */
        /* <DEDUP_REMOVED lines=10> */
.L_x_106:


//--------------------- .nv.global.init           --------------------------
	.section	.nv.global.init,"aw",@progbits
.nv.global.init:
	.type		$str$2,@object
	.size		$str$2,($str$1 - $str$2)
$str$2:
        /*0000*/ 	.byte	0x62, 0x6c, 0x6f, 0x63, 0x6b, 0x44, 0x69, 0x6d, 0x2e, 0x78, 0x20, 0x3d, 0x3d, 0x20, 0x33, 0x32
        /*0010*/ 	.byte	0x00
	.type		$str$1,@object
	.size		$str$1,($str - $str$1)
$str$1:
        /*0011*/ 	.byte	0x2f, 0x74, 0x6d, 0x70, 0x2f, 0x73, 0x61, 0x73, 0x73, 0x5f, 0x63, 0x75, 0x5f, 0x70, 0x75, 0x39
        /*0021*/ 	.byte	0x6d, 0x39, 0x77, 0x79, 0x36, 0x2f, 0x6b, 0x2e, 0x63, 0x75, 0x00
	.type		$str,@object
	.size		$str,(__unnamed_2 - $str)
$str:
        /*002c*/ 	.byte	0x62, 0x6c, 0x6f, 0x63, 0x6b, 0x44, 0x69, 0x6d, 0x2e, 0x79, 0x20, 0x3d, 0x3d, 0x20, 0x32, 0x20
        /*003c*/ 	.byte	0x26, 0x26, 0x20, 0x62, 0x6c, 0x6f, 0x63, 0x6b, 0x44, 0x69, 0x6d, 0x2e, 0x7a, 0x20, 0x3d, 0x3d
        /*004c*/ 	.byte	0x20, 0x34, 0x00
	.type		__unnamed_2,@object
	.size		__unnamed_2,(__unnamed_1 - __unnamed_2)
__unnamed_2:
        /*004f*/ 	.byte	0x57, 0x61, 0x72, 0x70, 0x41, 0x63, 0x63, 0x75, 0x6d, 0x75, 0x6c, 0x61, 0x74, 0x6f, 0x72, 0x3c
        /*005f*/ 	.byte	0x4d, 0x44, 0x69, 0x76, 0x31, 0x36, 0x2c, 0x20, 0x4e, 0x44, 0x69, 0x76, 0x31, 0x36, 0x3e, 0x3a
        /*006f*/ 	.byte	0x3a, 0x57, 0x61, 0x72, 0x70, 0x41, 0x63, 0x63, 0x75, 0x6d, 0x75, 0x6c, 0x61, 0x74, 0x6f, 0x72
        /*007f*/ 	.byte	0x28, 0x29, 0x20, 0x5b, 0x77, 0x69, 0x74, 0x68, 0x20, 0x75, 0x6e, 0x73, 0x69, 0x67, 0x6e, 0x65
        /*008f*/ 	.byte	0x64, 0x20, 0x69, 0x6e, 0x74, 0x20, 0x4d, 0x44, 0x69, 0x76, 0x31, 0x36, 0x20, 0x3d, 0x20, 0x33
        /*009f*/ 	.byte	0x55, 0x3b, 0x20, 0x75, 0x6e, 0x73, 0x69, 0x67, 0x6e, 0x65, 0x64, 0x20, 0x69, 0x6e, 0x74, 0x20
        /*00af*/ 	.byte	0x4e, 0x44, 0x69, 0x76, 0x31, 0x36, 0x20, 0x3d, 0x20, 0x33, 0x55, 0x5d, 0x00
	.type		__unnamed_1,@object
	.size		__unnamed_1,(.L_0 - __unnamed_1)
__unnamed_1:
        /*00bc*/ 	.byte	0x76, 0x6f, 0x69, 0x64, 0x20, 0x64, 0x67, 0x65, 0x6d, 0x6d, 0x5f, 0x6b, 0x65, 0x72, 0x6e, 0x65
        /* <DEDUP_REMOVED lines=9> */
        /*015c*/ 	.byte	0x69, 0x67, 0x6e, 0x65, 0x64, 0x20, 0x6c, 0x6f, 0x6e, 0x67, 0x29, 0x00
.L_0:


//--------------------- .nv.shared._Z12dgemm_kernelPKdS0_Pdmmmbbmmm --------------------------
	.section	.nv.shared._Z12dgemm_kernelPKdS0_Pdmmmbbmmm,"aw",@nobits
	.sectionflags	@""
	.align	8
.nv.shared._Z12dgemm_kernelPKdS0_Pdmmmbbmmm:
	.zero		37888


//--------------------- .nv.shared.reserved.0     --------------------------
	.section	.nv.shared.reserved.0,"aw",@nobits
	.weak		__nv_reservedSMEM_offset_0_alias
	.size		__nv_reservedSMEM_offset_0_alias, 0, 64
	.other		__nv_reservedSMEM_offset_0_alias,@"STO_CUDA_RESERVED_SHARED STV_DEFAULT"
__nv_reservedSMEM_offset_0_alias:
	.zero		0
	.zero		64


//--------------------- .nv.constant0._Z12dgemm_kernelPKdS0_Pdmmmbbmmm --------------------------
	.section	.nv.constant0._Z12dgemm_kernelPKdS0_Pdmmmbbmmm,"a",@progbits
	.sectionflags	@""
	.align	4
.nv.constant0._Z12dgemm_kernelPKdS0_Pdmmmbbmmm:
	.zero		976


//--------------------- SYMBOLS --------------------------

	.type		.nv.reservedSmem.offset0,@object
	.size		.nv.reservedSmem.offset0,0x4
	.type		.nv.reservedSmem.cap,@object
	.size		.nv.reservedSmem.cap,0x4
	.type		__assertfail,@function
